//
// Generated by NVIDIA NVVM Compiler
//
// Compiler Build ID: CL-36424714
// Cuda compilation tools, release 13.0, V13.0.88
// Based on NVVM 20.0.0
//

.version 9.0
.target sm_100
.address_size 64

	// .globl	_Z7cudaAddPiS_S_

.visible .entry _Z7cudaAddPiS_S_(
	.param .u64 .ptr .align 1 _Z7cudaAddPiS_S__param_0,
	.param .u64 .ptr .align 1 _Z7cudaAddPiS_S__param_1,
	.param .u64 .ptr .align 1 _Z7cudaAddPiS_S__param_2
)
{
	.reg .b32 	%r<8>;
	.reg .b64 	%rd<11>;

	ld.param.u64 	%rd1, [_Z7cudaAddPiS_S__param_0];
	ld.param.u64 	%rd2, [_Z7cudaAddPiS_S__param_1];
	ld.param.u64 	%rd3, [_Z7cudaAddPiS_S__param_2];
	cvta.to.global.u64 	%rd4, %rd3;
	cvta.to.global.u64 	%rd5, %rd2;
	cvta.to.global.u64 	%rd6, %rd1;
	mov.u32 	%r1, %ctaid.x;
	mov.u32 	%r2, %ntid.x;
	mov.u32 	%r3, %tid.x;
	mad.lo.s32 	%r4, %r1, %r2, %r3;
	mul.wide.s32 	%rd7, %r4, 4;
	add.s64 	%rd8, %rd6, %rd7;
	ld.global.u32 	%r5, [%rd8];
	add.s64 	%rd9, %rd5, %rd7;
	ld.global.u32 	%r6, [%rd9];
	add.s32 	%r7, %r6, %r5;
	add.s64 	%rd10, %rd4, %rd7;
	st.global.u32 	[%rd10], %r7;
	ret;

}
	// .globl	_Z7cudaSubPiS_S_
.visible .entry _Z7cudaSubPiS_S_(
	.param .u64 .ptr .align 1 _Z7cudaSubPiS_S__param_0,
	.param .u64 .ptr .align 1 _Z7cudaSubPiS_S__param_1,
	.param .u64 .ptr .align 1 _Z7cudaSubPiS_S__param_2
)
{
	.reg .b32 	%r<8>;
	.reg .b64 	%rd<11>;

	ld.param.u64 	%rd1, [_Z7cudaSubPiS_S__param_0];
	ld.param.u64 	%rd2, [_Z7cudaSubPiS_S__param_1];
	ld.param.u64 	%rd3, [_Z7cudaSubPiS_S__param_2];
	cvta.to.global.u64 	%rd4, %rd3;
	cvta.to.global.u64 	%rd5, %rd2;
	cvta.to.global.u64 	%rd6, %rd1;
	mov.u32 	%r1, %ctaid.x;
	mov.u32 	%r2, %ntid.x;
	mov.u32 	%r3, %tid.x;
	mad.lo.s32 	%r4, %r1, %r2, %r3;
	mul.wide.s32 	%rd7, %r4, 4;
	add.s64 	%rd8, %rd6, %rd7;
	ld.global.u32 	%r5, [%rd8];
	add.s64 	%rd9, %rd5, %rd7;
	ld.global.u32 	%r6, [%rd9];
	sub.s32 	%r7, %r5, %r6;
	add.s64 	%rd10, %rd4, %rd7;
	st.global.u32 	[%rd10], %r7;
	ret;

}
	// .globl	_Z8cudaMultPiS_S_
.visible .entry _Z8cudaMultPiS_S_(
	.param .u64 .ptr .align 1 _Z8cudaMultPiS_S__param_0,
	.param .u64 .ptr .align 1 _Z8cudaMultPiS_S__param_1,
	.param .u64 .ptr .align 1 _Z8cudaMultPiS_S__param_2
)
{
	.reg .b32 	%r<8>;
	.reg .b64 	%rd<11>;

	ld.param.u64 	%rd1, [_Z8cudaMultPiS_S__param_0];
	ld.param.u64 	%rd2, [_Z8cudaMultPiS_S__param_1];
	ld.param.u64 	%rd3, [_Z8cudaMultPiS_S__param_2];
	cvta.to.global.u64 	%rd4, %rd3;
	cvta.to.global.u64 	%rd5, %rd2;
	cvta.to.global.u64 	%rd6, %rd1;
	mov.u32 	%r1, %ctaid.x;
	mov.u32 	%r2, %ntid.x;
	mov.u32 	%r3, %tid.x;
	mad.lo.s32 	%r4, %r1, %r2, %r3;
	mul.wide.s32 	%rd7, %r4, 4;
	add.s64 	%rd8, %rd6, %rd7;
	ld.global.u32 	%r5, [%rd8];
	add.s64 	%rd9, %rd5, %rd7;
	ld.global.u32 	%r6, [%rd9];
	mul.lo.s32 	%r7, %r6, %r5;
	add.s64 	%rd10, %rd4, %rd7;
	st.global.u32 	[%rd10], %r7;
	ret;

}
	// .globl	_Z7cudaModPiS_S_
.visible .entry _Z7cudaModPiS_S_(
	.param .u64 .ptr .align 1 _Z7cudaModPiS_S__param_0,
	.param .u64 .ptr .align 1 _Z7cudaModPiS_S__param_1,
	.param .u64 .ptr .align 1 _Z7cudaModPiS_S__param_2
)
{
	.reg .b32 	%r<8>;
	.reg .b64 	%rd<11>;

	ld.param.u64 	%rd1, [_Z7cudaModPiS_S__param_0];
	ld.param.u64 	%rd2, [_Z7cudaModPiS_S__param_1];
	ld.param.u64 	%rd3, [_Z7cudaModPiS_S__param_2];
	cvta.to.global.u64 	%rd4, %rd3;
	cvta.to.global.u64 	%rd5, %rd2;
	cvta.to.global.u64 	%rd6, %rd1;
	mov.u32 	%r1, %ctaid.x;
	mov.u32 	%r2, %ntid.x;
	mov.u32 	%r3, %tid.x;
	mad.lo.s32 	%r4, %r1, %r2, %r3;
	mul.wide.s32 	%rd7, %r4, 4;
	add.s64 	%rd8, %rd6, %rd7;
	ld.global.u32 	%r5, [%rd8];
	add.s64 	%rd9, %rd5, %rd7;
	ld.global.u32 	%r6, [%rd9];
	rem.s32 	%r7, %r5, %r6;
	add.s64 	%rd10, %rd4, %rd7;
	st.global.u32 	[%rd10], %r7;
	ret;

}
	// .globl	_Z30cudaAlgorithmWithoutDivergencePiS_S_
.visible .entry _Z30cudaAlgorithmWithoutDivergencePiS_S_(
	.param .u64 .ptr .align 1 _Z30cudaAlgorithmWithoutDivergencePiS_S__param_0,
	.param .u64 .ptr .align 1 _Z30cudaAlgorithmWithoutDivergencePiS_S__param_1,
	.param .u64 .ptr .align 1 _Z30cudaAlgorithmWithoutDivergencePiS_S__param_2
)
{
	.reg .b32 	%r<15>;
	.reg .b64 	%rd<11>;

	ld.param.u64 	%rd1, [_Z30cudaAlgorithmWithoutDivergencePiS_S__param_0];
	ld.param.u64 	%rd2, [_Z30cudaAlgorithmWithoutDivergencePiS_S__param_1];
	ld.param.u64 	%rd3, [_Z30cudaAlgorithmWithoutDivergencePiS_S__param_2];
	cvta.to.global.u64 	%rd4, %rd3;
	cvta.to.global.u64 	%rd5, %rd2;
	cvta.to.global.u64 	%rd6, %rd1;
	mov.u32 	%r1, %ctaid.x;
	mov.u32 	%r2, %ntid.x;
	mov.u32 	%r3, %tid.x;
	mad.lo.s32 	%r4, %r1, %r2, %r3;
	shr.u32 	%r5, %r4, 31;
	add.s32 	%r6, %r4, %r5;
	and.b32  	%r7, %r6, 2147483646;
	sub.s32 	%r8, %r4, %r7;
	shl.b32 	%r9, %r8, 1;
	mul.wide.s32 	%rd7, %r4, 4;
	add.s64 	%rd8, %rd5, %rd7;
	ld.global.u32 	%r10, [%rd8];
	add.s32 	%r11, %r9, %r10;
	add.s64 	%rd9, %rd6, %rd7;
	ld.global.u32 	%r12, [%rd9];
	add.s32 	%r13, %r11, -1;
	xor.b32  	%r14, %r13, %r12;
	add.s64 	%rd10, %rd4, %rd7;
	st.global.u32 	[%rd10], %r14;
	ret;

}
	// .globl	_Z27cudaAlgorithmWithDivergencePiS_S_
.visible .entry _Z27cudaAlgorithmWithDivergencePiS_S_(
	.param .u64 .ptr .align 1 _Z27cudaAlgorithmWithDivergencePiS_S__param_0,
	.param .u64 .ptr .align 1 _Z27cudaAlgorithmWithDivergencePiS_S__param_1,
	.param .u64 .ptr .align 1 _Z27cudaAlgorithmWithDivergencePiS_S__param_2
)
{
	.reg .pred 	%p<45>;
	.reg .b32 	%r<46>;
	.reg .b64 	%rd<73>;

	ld.param.u64 	%rd34, [_Z27cudaAlgorithmWithDivergencePiS_S__param_0];
	ld.param.u64 	%rd35, [_Z27cudaAlgorithmWithDivergencePiS_S__param_1];
	ld.param.u64 	%rd36, [_Z27cudaAlgorithmWithDivergencePiS_S__param_2];
	cvta.to.global.u64 	%rd1, %rd36;
	cvta.to.global.u64 	%rd37, %rd35;
	cvta.to.global.u64 	%rd38, %rd34;
	mov.u32 	%r4, %ctaid.x;
	mov.u32 	%r5, %ntid.x;
	mov.u32 	%r6, %tid.x;
	mad.lo.s32 	%r1, %r4, %r5, %r6;
	mul.wide.s32 	%rd39, %r1, 4;
	add.s64 	%rd40, %rd38, %rd39;
	ld.global.u32 	%r7, [%rd40];
	add.s64 	%rd41, %rd37, %rd39;
	ld.global.u32 	%r8, [%rd41];
	xor.b32  	%r9, %r8, %r7;
	add.s64 	%rd72, %rd1, %rd39;
	st.global.u32 	[%rd72], %r9;
	and.b32  	%r10, %r1, 31;
	setp.eq.s32 	%p1, %r10, 0;
	mov.b32 	%r3, -1;
	mov.u32 	%r45, %r3;
	@%p1 bra 	$L__BB5_74;
	and.b32  	%r12, %r1, -2147483617;
	mov.b32 	%r45, 1;
	setp.gt.s32 	%p2, %r12, 15;
	@%p2 bra 	$L__BB5_30;
	setp.gt.s32 	%p24, %r12, 7;
	@%p24 bra 	$L__BB5_15;
	setp.gt.s32 	%p36, %r12, 3;
	@%p36 bra 	$L__BB5_8;
	setp.eq.s32 	%p42, %r12, 1;
	@%p42 bra 	$L__BB5_58;
	setp.eq.s32 	%p43, %r12, 2;
	@%p43 bra 	$L__BB5_59;
	setp.eq.s32 	%p44, %r12, 3;
	@%p44 bra 	$L__BB5_7;
	bra.uni 	$L__BB5_74;
$L__BB5_7:
	mul.wide.u32 	%rd69, %r1, 4;
	add.s64 	%rd72, %rd1, %rd69;
	bra.uni 	$L__BB5_74;
$L__BB5_8:
	setp.gt.s32 	%p37, %r12, 5;
	@%p37 bra 	$L__BB5_12;
	setp.eq.s32 	%p40, %r12, 4;
	@%p40 bra 	$L__BB5_60;
	setp.eq.s32 	%p41, %r12, 5;
	@%p41 bra 	$L__BB5_11;
	bra.uni 	$L__BB5_74;
$L__BB5_11:
	mul.wide.u32 	%rd67, %r1, 4;
	add.s64 	%rd72, %rd1, %rd67;
	bra.uni 	$L__BB5_74;
$L__BB5_12:
	setp.eq.s32 	%p38, %r12, 6;
	@%p38 bra 	$L__BB5_61;
	setp.eq.s32 	%p39, %r12, 7;
	@%p39 bra 	$L__BB5_14;
	bra.uni 	$L__BB5_74;
$L__BB5_14:
	mul.wide.u32 	%rd65, %r1, 4;
	add.s64 	%rd72, %rd1, %rd65;
	bra.uni 	$L__BB5_74;
$L__BB5_15:
	setp.gt.s32 	%p25, %r12, 11;
	@%p25 bra 	$L__BB5_23;
	setp.gt.s32 	%p31, %r12, 9;
	@%p31 bra 	$L__BB5_20;
	setp.eq.s32 	%p34, %r12, 8;
	@%p34 bra 	$L__BB5_62;
	setp.eq.s32 	%p35, %r12, 9;
	@%p35 bra 	$L__BB5_19;
	bra.uni 	$L__BB5_74;
$L__BB5_19:
	mul.wide.u32 	%rd63, %r1, 4;
	add.s64 	%rd72, %rd1, %rd63;
	bra.uni 	$L__BB5_74;
$L__BB5_20:
	setp.eq.s32 	%p32, %r12, 10;
	@%p32 bra 	$L__BB5_63;
	setp.eq.s32 	%p33, %r12, 11;
	@%p33 bra 	$L__BB5_22;
	bra.uni 	$L__BB5_74;
$L__BB5_22:
	mul.wide.u32 	%rd61, %r1, 4;
	add.s64 	%rd72, %rd1, %rd61;
	bra.uni 	$L__BB5_74;
$L__BB5_23:
	setp.gt.s32 	%p26, %r12, 13;
	@%p26 bra 	$L__BB5_27;
	setp.eq.s32 	%p29, %r12, 12;
	@%p29 bra 	$L__BB5_64;
	setp.eq.s32 	%p30, %r12, 13;
	@%p30 bra 	$L__BB5_26;
	bra.uni 	$L__BB5_74;
$L__BB5_26:
	mul.wide.u32 	%rd59, %r1, 4;
	add.s64 	%rd72, %rd1, %rd59;
	bra.uni 	$L__BB5_74;
$L__BB5_27:
	setp.eq.s32 	%p27, %r12, 14;
	@%p27 bra 	$L__BB5_65;
	setp.eq.s32 	%p28, %r12, 15;
	@%p28 bra 	$L__BB5_29;
	bra.uni 	$L__BB5_74;
$L__BB5_29:
	mul.wide.u32 	%rd57, %r1, 4;
	add.s64 	%rd72, %rd1, %rd57;
	bra.uni 	$L__BB5_74;
$L__BB5_30:
	setp.gt.s32 	%p3, %r12, 22;
	@%p3 bra 	$L__BB5_43;
	setp.gt.s32 	%p15, %r12, 18;
	@%p15 bra 	$L__BB5_36;
	setp.eq.s32 	%p21, %r12, 16;
	@%p21 bra 	$L__BB5_66;
	setp.eq.s32 	%p22, %r12, 17;
	@%p22 bra 	$L__BB5_67;
	setp.eq.s32 	%p23, %r12, 18;
	@%p23 bra 	$L__BB5_35;
	bra.uni 	$L__BB5_74;
$L__BB5_35:
	mul.wide.u32 	%rd54, %r1, 4;
	add.s64 	%rd72, %rd1, %rd54;
	mov.u32 	%r45, %r3;
	bra.uni 	$L__BB5_74;
$L__BB5_36:
	setp.gt.s32 	%p16, %r12, 20;
	@%p16 bra 	$L__BB5_40;
	setp.eq.s32 	%p19, %r12, 19;
	@%p19 bra 	$L__BB5_68;
	setp.eq.s32 	%p20, %r12, 20;
	@%p20 bra 	$L__BB5_39;
	bra.uni 	$L__BB5_74;
$L__BB5_39:
	mul.wide.u32 	%rd52, %r1, 4;
	add.s64 	%rd72, %rd1, %rd52;
	mov.u32 	%r45, %r3;
	bra.uni 	$L__BB5_74;
$L__BB5_40:
	setp.eq.s32 	%p17, %r12, 21;
	@%p17 bra 	$L__BB5_69;
	setp.eq.s32 	%p18, %r12, 22;
	@%p18 bra 	$L__BB5_42;
	bra.uni 	$L__BB5_74;
$L__BB5_42:
	mul.wide.u32 	%rd50, %r1, 4;
	add.s64 	%rd72, %rd1, %rd50;
	mov.u32 	%r45, %r3;
	bra.uni 	$L__BB5_74;
$L__BB5_43:
	setp.gt.s32 	%p4, %r12, 26;
	@%p4 bra 	$L__BB5_51;
	setp.gt.s32 	%p10, %r12, 24;
	@%p10 bra 	$L__BB5_48;
	setp.eq.s32 	%p13, %r12, 23;
	@%p13 bra 	$L__BB5_70;
	setp.eq.s32 	%p14, %r12, 24;
	@%p14 bra 	$L__BB5_47;
	bra.uni 	$L__BB5_74;
$L__BB5_47:
	mul.wide.u32 	%rd48, %r1, 4;
	add.s64 	%rd72, %rd1, %rd48;
	mov.u32 	%r45, %r3;
	bra.uni 	$L__BB5_74;
$L__BB5_48:
	setp.eq.s32 	%p11, %r12, 25;
	@%p11 bra 	$L__BB5_71;
	setp.eq.s32 	%p12, %r12, 26;
	@%p12 bra 	$L__BB5_50;
	bra.uni 	$L__BB5_74;
$L__BB5_50:
	mul.wide.u32 	%rd46, %r1, 4;
	add.s64 	%rd72, %rd1, %rd46;
	mov.u32 	%r45, %r3;
	bra.uni 	$L__BB5_74;
$L__BB5_51:
	setp.gt.s32 	%p5, %r12, 28;
	@%p5 bra 	$L__BB5_55;
	setp.eq.s32 	%p8, %r12, 27;
	@%p8 bra 	$L__BB5_72;
	setp.eq.s32 	%p9, %r12, 28;
	@%p9 bra 	$L__BB5_54;
	bra.uni 	$L__BB5_74;
$L__BB5_54:
	mul.wide.u32 	%rd44, %r1, 4;
	add.s64 	%rd72, %rd1, %rd44;
	mov.u32 	%r45, %r3;
	bra.uni 	$L__BB5_74;
$L__BB5_55:
	setp.eq.s32 	%p6, %r12, 29;
	@%p6 bra 	$L__BB5_73;
	setp.eq.s32 	%p7, %r12, 30;
	@%p7 bra 	$L__BB5_57;
	bra.uni 	$L__BB5_74;
$L__BB5_57:
	mul.wide.u32 	%rd42, %r1, 4;
	add.s64 	%rd72, %rd1, %rd42;
	mov.u32 	%r45, %r3;
	bra.uni 	$L__BB5_74;
$L__BB5_58:
	mul.wide.u32 	%rd71, %r1, 4;
	add.s64 	%rd72, %rd1, %rd71;
	bra.uni 	$L__BB5_74;
$L__BB5_59:
	mul.wide.u32 	%rd70, %r1, 4;
	add.s64 	%rd72, %rd1, %rd70;
	mov.u32 	%r45, %r3;
	bra.uni 	$L__BB5_74;
$L__BB5_60:
	mul.wide.u32 	%rd68, %r1, 4;
	add.s64 	%rd72, %rd1, %rd68;
	mov.u32 	%r45, %r3;
	bra.uni 	$L__BB5_74;
$L__BB5_61:
	mul.wide.u32 	%rd66, %r1, 4;
	add.s64 	%rd72, %rd1, %rd66;
	mov.u32 	%r45, %r3;
	bra.uni 	$L__BB5_74;
$L__BB5_62:
	mul.wide.u32 	%rd64, %r1, 4;
	add.s64 	%rd72, %rd1, %rd64;
	mov.u32 	%r45, %r3;
	bra.uni 	$L__BB5_74;
$L__BB5_63:
	mul.wide.u32 	%rd62, %r1, 4;
	add.s64 	%rd72, %rd1, %rd62;
	mov.u32 	%r45, %r3;
	bra.uni 	$L__BB5_74;
$L__BB5_64:
	mul.wide.u32 	%rd60, %r1, 4;
	add.s64 	%rd72, %rd1, %rd60;
	mov.u32 	%r45, %r3;
	bra.uni 	$L__BB5_74;
$L__BB5_65:
	mul.wide.u32 	%rd58, %r1, 4;
	add.s64 	%rd72, %rd1, %rd58;
	mov.u32 	%r45, %r3;
	bra.uni 	$L__BB5_74;
$L__BB5_66:
	mul.wide.u32 	%rd56, %r1, 4;
	add.s64 	%rd72, %rd1, %rd56;
	mov.u32 	%r45, %r3;
	bra.uni 	$L__BB5_74;
$L__BB5_67:
	mul.wide.u32 	%rd55, %r1, 4;
	add.s64 	%rd72, %rd1, %rd55;
	bra.uni 	$L__BB5_74;
$L__BB5_68:
	mul.wide.u32 	%rd53, %r1, 4;
	add.s64 	%rd72, %rd1, %rd53;
	bra.uni 	$L__BB5_74;
$L__BB5_69:
	mul.wide.u32 	%rd51, %r1, 4;
	add.s64 	%rd72, %rd1, %rd51;
	bra.uni 	$L__BB5_74;
$L__BB5_70:
	mul.wide.u32 	%rd49, %r1, 4;
	add.s64 	%rd72, %rd1, %rd49;
	bra.uni 	$L__BB5_74;
$L__BB5_71:
	mul.wide.u32 	%rd47, %r1, 4;
	add.s64 	%rd72, %rd1, %rd47;
	bra.uni 	$L__BB5_74;
$L__BB5_72:
	mul.wide.u32 	%rd45, %r1, 4;
	add.s64 	%rd72, %rd1, %rd45;
	bra.uni 	$L__BB5_74;
$L__BB5_73:
	mul.wide.u32 	%rd43, %r1, 4;
	add.s64 	%rd72, %rd1, %rd43;
$L__BB5_74:
	ld.global.u32 	%r43, [%rd72];
	add.s32 	%r44, %r43, %r45;
	st.global.u32 	[%rd72], %r44;
	ret;

}


// ===== COMPILED SASS (sm_100) =====

	.target	sm_100

	.elftype	@"ET_EXEC"


//--------------------- .note.nv.tkinfo           --------------------------
	.section	.note.nv.tkinfo,"",@"SHT_NOTE"
	.sectionflags	@"SHF_NOTE_NV_TKINFO"
	.tkinfo
        /*0018*/ 	.word	0x00000002
        /*0030*/ 	.string	""
        /*0030*/ 	.string	"ptxas"
        /*0030*/ 	.string	"Cuda compilation tools, release 13.0, V13.0.88"
        /*0030*/ 	.string	"Build cuda_13.0.r13.0/compiler.36424714_0"
        /*0030*/ 	.string	"-arch sm_100 -m 64 "



//--------------------- .note.nv.cuinfo           --------------------------
	.section	.note.nv.cuinfo,"",@"SHT_NOTE"
	.sectionflags	@"SHF_NOTE_NV_CUINFO"
        /*0018*/ 	.short	0x0002
        /*001a*/ 	.short	0x0064
        /*001c*/ 	.short	0x0082
	.zero		2


//--------------------- .nv.info                  --------------------------
	.section	.nv.info,"",@"SHT_CUDA_INFO"
	.align	4


	//----- nvinfo : EIATTR_REGCOUNT
	.align		4
        /*0000*/ 	.byte	0x04, 0x2f
        /*0002*/ 	.short	(.L_1 - .L_0)
	.align		4
.L_0:
        /*0004*/ 	.word	index@(_Z7cudaAddPiS_S_)
        /*0008*/ 	.word	0x0000000c


	//----- nvinfo : EIATTR_FRAME_SIZE
	.align		4
.L_1:
        /*000c*/ 	.byte	0x04, 0x11
        /*000e*/ 	.short	(.L_3 - .L_2)
	.align		4
.L_2:
        /*0010*/ 	.word	index@(_Z7cudaAddPiS_S_)
        /*0014*/ 	.word	0x00000000


	//----- nvinfo : EIATTR_REGCOUNT
	.align		4
.L_3:
        /*0018*/ 	.byte	0x04, 0x2f
        /*001a*/ 	.short	(.L_5 - .L_4)
	.align		4
.L_4:
        /*001c*/ 	.word	index@(_Z7cudaSubPiS_S_)
        /*0020*/ 	.word	0x0000000c


	//----- nvinfo : EIATTR_FRAME_SIZE
	.align		4
.L_5:
        /*0024*/ 	.byte	0x04, 0x11
        /*0026*/ 	.short	(.L_7 - .L_6)
	.align		4
.L_6:
        /*0028*/ 	.word	index@(_Z7cudaSubPiS_S_)
        /*002c*/ 	.word	0x00000000


	//----- nvinfo : EIATTR_REGCOUNT
	.align		4
.L_7:
        /*0030*/ 	.byte	0x04, 0x2f
        /*0032*/ 	.short	(.L_9 - .L_8)
	.align		4
.L_8:
        /*0034*/ 	.word	index@(_Z8cudaMultPiS_S_)
        /*0038*/ 	.word	0x0000000c


	//----- nvinfo : EIATTR_FRAME_SIZE
	.align		4
.L_9:
        /*003c*/ 	.byte	0x04, 0x11
        /*003e*/ 	.short	(.L_11 - .L_10)
	.align		4
.L_10:
        /*0040*/ 	.word	index@(_Z8cudaMultPiS_S_)
        /*0044*/ 	.word	0x00000000


	//----- nvinfo : EIATTR_REGCOUNT
	.align		4
.L_11:
        /*0048*/ 	.byte	0x04, 0x2f
        /*004a*/ 	.short	(.L_13 - .L_12)
	.align		4
.L_12:
        /*004c*/ 	.word	index@(_Z7cudaModPiS_S_)
        /*0050*/ 	.word	0x0000000d


	//----- nvinfo : EIATTR_FRAME_SIZE
	.align		4
.L_13:
        /*0054*/ 	.byte	0x04, 0x11
        /*0056*/ 	.short	(.L_15 - .L_14)
	.align		4
.L_14:
        /*0058*/ 	.word	index@(_Z7cudaModPiS_S_)
        /*005c*/ 	.word	0x00000000


	//----- nvinfo : EIATTR_REGCOUNT
	.align		4
.L_15:
        /*0060*/ 	.byte	0x04, 0x2f
        /*0062*/ 	.short	(.L_17 - .L_16)
	.align		4
.L_16:
        /*0064*/ 	.word	index@(_Z30cudaAlgorithmWithoutDivergencePiS_S_)
        /*0068*/ 	.word	0x0000000e


	//----- nvinfo : EIATTR_FRAME_SIZE
	.align		4
.L_17:
        /*006c*/ 	.byte	0x04, 0x11
        /*006e*/ 	.short	(.L_19 - .L_18)
	.align		4
.L_18:
        /*0070*/ 	.word	index@(_Z30cudaAlgorithmWithoutDivergencePiS_S_)
        /*0074*/ 	.word	0x00000000


	//----- nvinfo : EIATTR_REGCOUNT
	.align		4
.L_19:
        /*0078*/ 	.byte	0x04, 0x2f
        /*007a*/ 	.short	(.L_21 - .L_20)
	.align		4
.L_20:
        /*007c*/ 	.word	index@(_Z27cudaAlgorithmWithDivergencePiS_S_)
        /*0080*/ 	.word	0x0000000e


	//----- nvinfo : EIATTR_FRAME_SIZE
	.align		4
.L_21:
        /*0084*/ 	.byte	0x04, 0x11
        /*0086*/ 	.short	(.L_23 - .L_22)
	.align		4
.L_22:
        /*0088*/ 	.word	index@(_Z27cudaAlgorithmWithDivergencePiS_S_)
        /*008c*/ 	.word	0x00000000


	//----- nvinfo : EIATTR_MIN_STACK_SIZE
	.align		4
.L_23:
        /*0090*/ 	.byte	0x04, 0x12
        /*0092*/ 	.short	(.L_25 - .L_24)
	.align		4
.L_24:
        /*0094*/ 	.word	index@(_Z27cudaAlgorithmWithDivergencePiS_S_)
        /*0098*/ 	.word	0x00000000


	//----- nvinfo : EIATTR_MIN_STACK_SIZE
	.align		4
.L_25:
        /*009c*/ 	.byte	0x04, 0x12
        /*009e*/ 	.short	(.L_27 - .L_26)
	.align		4
.L_26:
        /*00a0*/ 	.word	index@(_Z30cudaAlgorithmWithoutDivergencePiS_S_)
        /*00a4*/ 	.word	0x00000000


	//----- nvinfo : EIATTR_MIN_STACK_SIZE
	.align		4
.L_27:
        /*00a8*/ 	.byte	0x04, 0x12
        /*00aa*/ 	.short	(.L_29 - .L_28)
	.align		4
.L_28:
        /*00ac*/ 	.word	index@(_Z7cudaModPiS_S_)
        /*00b0*/ 	.word	0x00000000


	//----- nvinfo : EIATTR_MIN_STACK_SIZE
	.align		4
.L_29:
        /*00b4*/ 	.byte	0x04, 0x12
        /*00b6*/ 	.short	(.L_31 - .L_30)
	.align		4
.L_30:
        /*00b8*/ 	.word	index@(_Z8cudaMultPiS_S_)
        /*00bc*/ 	.word	0x00000000


	//----- nvinfo : EIATTR_MIN_STACK_SIZE
	.align		4
.L_31:
        /*00c0*/ 	.byte	0x04, 0x12
        /*00c2*/ 	.short	(.L_33 - .L_32)
	.align		4
.L_32:
        /*00c4*/ 	.word	index@(_Z7cudaSubPiS_S_)
        /*00c8*/ 	.word	0x00000000


	//----- nvinfo : EIATTR_MIN_STACK_SIZE
	.align		4
.L_33:
        /*00cc*/ 	.byte	0x04, 0x12
        /*00ce*/ 	.short	(.L_35 - .L_34)
	.align		4
.L_34:
        /*00d0*/ 	.word	index@(_Z7cudaAddPiS_S_)
        /*00d4*/ 	.word	0x00000000
.L_35:


//--------------------- .nv.compat                --------------------------
	.section	.nv.compat,"",@"SHT_CUDA_COMPAT_INFO"
	.align	4
        /*0000*/ 	.byte	0x02, 0x09, 0x00, 0x00, 0x02, 0x02, 0x01, 0x00, 0x02, 0x05, 0x05, 0x00, 0x03, 0x07, 0x01, 0x01
        /*0010*/ 	.byte	0x02, 0x03, 0x00, 0x00, 0x02, 0x06, 0x01, 0x00, 0x04, 0x0b, 0x08, 0x00, 0x09, 0x00, 0x00, 0x00
        /*0020*/ 	.byte	0x00, 0x00, 0x00, 0x00


//--------------------- .nv.info._Z27cudaAlgorithmWithDivergencePiS_S_ --------------------------
	.section	.nv.info._Z27cudaAlgorithmWithDivergencePiS_S_,"",@"SHT_CUDA_INFO"
	.sectionflags	@""
	.align	4


	//----- nvinfo : EIATTR_CUDA_API_VERSION
	.align		4
        /*0000*/ 	.byte	0x04, 0x37
        /*0002*/ 	.short	(.L_37 - .L_36)
.L_36:
        /*0004*/ 	.word	0x00000082


	//----- nvinfo : EIATTR_KPARAM_INFO
	.align		4
.L_37:
        /*0008*/ 	.byte	0x04, 0x17
        /*000a*/ 	.short	(.L_39 - .L_38)
.L_38:
        /*000c*/ 	.word	0x00000000
        /*0010*/ 	.short	0x0002
        /*0012*/ 	.short	0x0010
        /*0014*/ 	.byte	0x00, 0xf5, 0x21, 0x00


	//----- nvinfo : EIATTR_KPARAM_INFO
	.align		4
.L_39:
        /*0018*/ 	.byte	0x04, 0x17
        /*001a*/ 	.short	(.L_41 - .L_40)
.L_40:
        /*001c*/ 	.word	0x00000000
        /*0020*/ 	.short	0x0001
        /*0022*/ 	.short	0x0008
        /*0024*/ 	.byte	0x00, 0xf5, 0x21, 0x00


	//----- nvinfo : EIATTR_KPARAM_INFO
	.align		4
.L_41:
        /*0028*/ 	.byte	0x04, 0x17
        /*002a*/ 	.short	(.L_43 - .L_42)
.L_42:
        /*002c*/ 	.word	0x00000000
        /*0030*/ 	.short	0x0000
        /*0032*/ 	.short	0x0000
        /*0034*/ 	.byte	0x00, 0xf5, 0x21, 0x00


	//----- nvinfo : EIATTR_SPARSE_MMA_MASK
	.align		4
.L_43:
        /*0038*/ 	.byte	0x03, 0x50
        /*003a*/ 	.short	0x0000


	//----- nvinfo : EIATTR_MAXREG_COUNT
	.align		4
        /*003c*/ 	.byte	0x03, 0x1b
        /*003e*/ 	.short	0x00ff


	//----- nvinfo : EIATTR_MERCURY_ISA_VERSION
	.align		4
        /*0040*/ 	.byte	0x03, 0x5f
        /*0042*/ 	.short	0x0101


	//----- nvinfo : EIATTR_VRC_CTA_INIT_COUNT
	.align		4
        /*0044*/ 	.byte	0x02, 0x4a
	.zero		1
	.zero		1


	//----- nvinfo : EIATTR_EXIT_INSTR_OFFSETS
	.align		4
        /*0048*/ 	.byte	0x04, 0x1c
        /*004a*/ 	.short	(.L_45 - .L_44)


	//   ....[0]....
.L_44:
        /*004c*/ 	.word	0x00000d20


	//----- nvinfo : EIATTR_INDIRECT_BRANCH_TARGETS
	.align		4
.L_45:
        /*0050*/ 	.byte	0x04, 0x34
        /*0052*/ 	.short	(.L_47 - .L_46)


	//   ....[0]....
.L_46:
        /*0054*/ 	.word	.L_x_21@srel
        /*0058*/ 	.short	0x0
        /*005a*/ 	.short	0x0
        /*005c*/ 	.word	0x4
        /*0060*/ 	.word	.L_x_22@srel
        /*0064*/ 	.word	.L_x_23@srel
        /*0068*/ 	.word	.L_x_24@srel
        /*006c*/ 	.word	.L_x_1@srel


	//   ....[1]....
        /*0070*/ 	.word	.L_x_26@srel
        /*0074*/ 	.short	0x0
        /*0076*/ 	.short	0x0
        /*0078*/ 	.word	0x3
        /*007c*/ 	.word	.L_x_27@srel
        /*0080*/ 	.word	.L_x_28@srel
        /*0084*/ 	.word	.L_x_1@srel


	//   ....[2]....
        /*0088*/ 	.word	.L_x_30@srel
        /*008c*/ 	.short	0x0
        /*008e*/ 	.short	0x0
        /*0090*/ 	.word	0x3
        /*0094*/ 	.word	.L_x_31@srel
        /*0098*/ 	.word	.L_x_32@srel
        /*009c*/ 	.word	.L_x_1@srel


	//   ....[3]....
        /*00a0*/ 	.word	.L_x_34@srel
        /*00a4*/ 	.short	0x0
        /*00a6*/ 	.short	0x0
        /*00a8*/ 	.word	0x3
        /*00ac*/ 	.word	.L_x_35@srel
        /*00b0*/ 	.word	.L_x_36@srel
        /*00b4*/ 	.word	.L_x_1@srel


	//   ....[4]....
        /*00b8*/ 	.word	.L_x_38@srel
        /*00bc*/ 	.short	0x0
        /*00be*/ 	.short	0x0
        /*00c0*/ 	.word	0x3
        /*00c4*/ 	.word	.L_x_39@srel
        /*00c8*/ 	.word	.L_x_40@srel
        /*00cc*/ 	.word	.L_x_1@srel


	//   ....[5]....
        /*00d0*/ 	.word	.L_x_42@srel
        /*00d4*/ 	.short	0x0
        /*00d6*/ 	.short	0x0
        /*00d8*/ 	.word	0x3
        /*00dc*/ 	.word	.L_x_43@srel
        /*00e0*/ 	.word	.L_x_44@srel
        /*00e4*/ 	.word	.L_x_1@srel


	//   ....[6]....
        /*00e8*/ 	.word	.L_x_46@srel
        /*00ec*/ 	.short	0x0
        /*00ee*/ 	.short	0x0
        /*00f0*/ 	.word	0x3
        /*00f4*/ 	.word	.L_x_47@srel
        /*00f8*/ 	.word	.L_x_48@srel
        /*00fc*/ 	.word	.L_x_1@srel


	//   ....[7]....
        /* <DEDUP_REMOVED lines=8> */


	//   ....[8]....
        /*011c*/ 	.word	.L_x_55@srel
        /*0120*/ 	.short	0x0
        /*0122*/ 	.short	0x0
        /*0124*/ 	.word	0x3
        /*0128*/ 	.word	.L_x_56@srel
        /*012c*/ 	.word	.L_x_57@srel
        /*0130*/ 	.word	.L_x_1@srel


	//   ....[9]....
        /*0134*/ 	.word	.L_x_59@srel
        /*0138*/ 	.short	0x0
        /*013a*/ 	.short	0x0
        /*013c*/ 	.word	0x3
        /*0140*/ 	.word	.L_x_60@srel
        /*0144*/ 	.word	.L_x_61@srel
        /*0148*/ 	.word	.L_x_1@srel


	//   ....[10]....
        /*014c*/ 	.word	.L_x_63@srel
        /*0150*/ 	.short	0x0
        /*0152*/ 	.short	0x0
        /*0154*/ 	.word	0x3
        /*0158*/ 	.word	.L_x_64@srel
        /*015c*/ 	.word	.L_x_65@srel
        /*0160*/ 	.word	.L_x_1@srel


	//   ....[11]....
        /*0164*/ 	.word	.L_x_67@srel
        /*0168*/ 	.short	0x0
        /*016a*/ 	.short	0x0
        /*016c*/ 	.word	0x3
        /*0170*/ 	.word	.L_x_68@srel
        /*0174*/ 	.word	.L_x_69@srel
        /*0178*/ 	.word	.L_x_1@srel


	//   ....[12]....
        /*017c*/ 	.word	.L_x_71@srel
        /*0180*/ 	.short	0x0
        /*0182*/ 	.short	0x0
        /*0184*/ 	.word	0x3
        /*0188*/ 	.word	.L_x_72@srel
        /*018c*/ 	.word	.L_x_73@srel
        /*0190*/ 	.word	.L_x_1@srel


	//   ....[13]....
        /*0194*/ 	.word	.L_x_75@srel
        /*0198*/ 	.short	0x0
        /*019a*/ 	.short	0x0
        /*019c*/ 	.word	0x3
        /*01a0*/ 	.word	.L_x_76@srel
        /*01a4*/ 	.word	.L_x_77@srel
        /*01a8*/ 	.word	.L_x_1@srel


	//----- nvinfo : EIATTR_CRS_STACK_SIZE
	.align		4
.L_47:
        /*01ac*/ 	.byte	0x04, 0x1e
        /*01ae*/ 	.short	(.L_49 - .L_48)
.L_48:
        /*01b0*/ 	.word	0x00000000


	//----- nvinfo : EIATTR_CBANK_PARAM_SIZE
	.align		4
.L_49:
        /*01b4*/ 	.byte	0x03, 0x19
        /*01b6*/ 	.short	0x0018


	//----- nvinfo : EIATTR_PARAM_CBANK
	.align		4
        /*01b8*/ 	.byte	0x04, 0x0a
        /*01ba*/ 	.short	(.L_51 - .L_50)
	.align		4
.L_50:
        /*01bc*/ 	.word	index@(.nv.constant0._Z27cudaAlgorithmWithDivergencePiS_S_)
        /*01c0*/ 	.short	0x0380
        /*01c2*/ 	.short	0x0018


	//----- nvinfo : EIATTR_SW_WAR
	.align		4
.L_51:
        /*01c4*/ 	.byte	0x04, 0x36
        /*01c6*/ 	.short	(.L_53 - .L_52)
.L_52:
        /*01c8*/ 	.word	0x00000008
.L_53:


//--------------------- .nv.info._Z30cudaAlgorithmWithoutDivergencePiS_S_ --------------------------
	.section	.nv.info._Z30cudaAlgorithmWithoutDivergencePiS_S_,"",@"SHT_CUDA_INFO"
	.sectionflags	@""
	.align	4


	//----- nvinfo : EIATTR_CUDA_API_VERSION
	.align		4
        /*0000*/ 	.byte	0x04, 0x37
        /*0002*/ 	.short	(.L_55 - .L_54)
.L_54:
        /*0004*/ 	.word	0x00000082


	//----- nvinfo : EIATTR_KPARAM_INFO
	.align		4
.L_55:
        /*0008*/ 	.byte	0x04, 0x17
        /*000a*/ 	.short	(.L_57 - .L_56)
.L_56:
        /*000c*/ 	.word	0x00000000
        /*0010*/ 	.short	0x0002
        /*0012*/ 	.short	0x0010
        /*0014*/ 	.byte	0x00, 0xf5, 0x21, 0x00


	//----- nvinfo : EIATTR_KPARAM_INFO
	.align		4
.L_57:
        /*0018*/ 	.byte	0x04, 0x17
        /*001a*/ 	.short	(.L_59 - .L_58)
.L_58:
        /*001c*/ 	.word	0x00000000
        /*0020*/ 	.short	0x0001
        /*0022*/ 	.short	0x0008
        /*0024*/ 	.byte	0x00, 0xf5, 0x21, 0x00


	//----- nvinfo : EIATTR_KPARAM_INFO
	.align		4
.L_59:
        /*0028*/ 	.byte	0x04, 0x17
        /*002a*/ 	.short	(.L_61 - .L_60)
.L_60:
        /*002c*/ 	.word	0x00000000
        /*0030*/ 	.short	0x0000
        /*0032*/ 	.short	0x0000
        /*0034*/ 	.byte	0x00, 0xf5, 0x21, 0x00


	//----- nvinfo : EIATTR_SPARSE_MMA_MASK
	.align		4
.L_61:
        /*0038*/ 	.byte	0x03, 0x50
        /*003a*/ 	.short	0x0000


	//----- nvinfo : EIATTR_MAXREG_COUNT
	.align		4
        /*003c*/ 	.byte	0x03, 0x1b
        /*003e*/ 	.short	0x00ff


	//----- nvinfo : EIATTR_MERCURY_ISA_VERSION
	.align		4
        /*0040*/ 	.byte	0x03, 0x5f
        /*0042*/ 	.short	0x0101


	//----- nvinfo : EIATTR_VRC_CTA_INIT_COUNT
	.align		4
        /*0044*/ 	.byte	0x02, 0x4a
	.zero		1
	.zero		1


	//----- nvinfo : EIATTR_EXIT_INSTR_OFFSETS
	.align		4
        /*0048*/ 	.byte	0x04, 0x1c
        /*004a*/ 	.short	(.L_63 - .L_62)


	//   ....[0]....
.L_62:
        /*004c*/ 	.word	0x00000150


	//----- nvinfo : EIATTR_CBANK_PARAM_SIZE
	.align		4
.L_63:
        /*0050*/ 	.byte	0x03, 0x19
        /*0052*/ 	.short	0x0018


	//----- nvinfo : EIATTR_PARAM_CBANK
	.align		4
        /*0054*/ 	.byte	0x04, 0x0a
        /*0056*/ 	.short	(.L_65 - .L_64)
	.align		4
.L_64:
        /*0058*/ 	.word	index@(.nv.constant0._Z30cudaAlgorithmWithoutDivergencePiS_S_)
        /*005c*/ 	.short	0x0380
        /*005e*/ 	.short	0x0018


	//----- nvinfo : EIATTR_SW_WAR
	.align		4
.L_65:
        /*0060*/ 	.byte	0x04, 0x36
        /*0062*/ 	.short	(.L_67 - .L_66)
.L_66:
        /*0064*/ 	.word	0x00000008
.L_67:


//--------------------- .nv.info._Z7cudaModPiS_S_ --------------------------
	.section	.nv.info._Z7cudaModPiS_S_,"",@"SHT_CUDA_INFO"
	.sectionflags	@""
	.align	4


	//----- nvinfo : EIATTR_CUDA_API_VERSION
	.align		4
        /*0000*/ 	.byte	0x04, 0x37
        /*0002*/ 	.short	(.L_69 - .L_68)
.L_68:
        /*0004*/ 	.word	0x00000082


	//----- nvinfo : EIATTR_KPARAM_INFO
	.align		4
.L_69:
        /*0008*/ 	.byte	0x04, 0x17
        /*000a*/ 	.short	(.L_71 - .L_70)
.L_70:
        /*000c*/ 	.word	0x00000000
        /*0010*/ 	.short	0x0002
        /*0012*/ 	.short	0x0010
        /*0014*/ 	.byte	0x00, 0xf5, 0x21, 0x00


	//----- nvinfo : EIATTR_KPARAM_INFO
	.align		4
.L_71:
        /*0018*/ 	.byte	0x04, 0x17
        /*001a*/ 	.short	(.L_73 - .L_72)
.L_72:
        /*001c*/ 	.word	0x00000000
        /*0020*/ 	.short	0x0001
        /*0022*/ 	.short	0x0008
        /*0024*/ 	.byte	0x00, 0xf5, 0x21, 0x00


	//----- nvinfo : EIATTR_KPARAM_INFO
	.align		4
.L_73:
        /*0028*/ 	.byte	0x04, 0x17
        /*002a*/ 	.short	(.L_75 - .L_74)
.L_74:
        /*002c*/ 	.word	0x00000000
        /*0030*/ 	.short	0x0000
        /*0032*/ 	.short	0x0000
        /*0034*/ 	.byte	0x00, 0xf5, 0x21, 0x00


	//----- nvinfo : EIATTR_SPARSE_MMA_MASK
	.align		4
.L_75:
        /*0038*/ 	.byte	0x03, 0x50
        /*003a*/ 	.short	0x0000


	//----- nvinfo : EIATTR_MAXREG_COUNT
	.align		4
        /*003c*/ 	.byte	0x03, 0x1b
        /*003e*/ 	.short	0x00ff


	//----- nvinfo : EIATTR_MERCURY_ISA_VERSION
	.align		4
        /*0040*/ 	.byte	0x03, 0x5f
        /*0042*/ 	.short	0x0101


	//----- nvinfo : EIATTR_VRC_CTA_INIT_COUNT
	.align		4
        /*0044*/ 	.byte	0x02, 0x4a
	.zero		1
	.zero		1


	//----- nvinfo : EIATTR_EXIT_INSTR_OFFSETS
	.align		4
        /*0048*/ 	.byte	0x04, 0x1c
        /*004a*/ 	.short	(.L_77 - .L_76)


	//   ....[0]....
.L_76:
        /*004c*/ 	.word	0x00000250


	//----- nvinfo : EIATTR_CBANK_PARAM_SIZE
	.align		4
.L_77:
        /*0050*/ 	.byte	0x03, 0x19
        /*0052*/ 	.short	0x0018


	//----- nvinfo : EIATTR_PARAM_CBANK
	.align		4
        /*0054*/ 	.byte	0x04, 0x0a
        /*0056*/ 	.short	(.L_79 - .L_78)
	.align		4
.L_78:
        /*0058*/ 	.word	index@(.nv.constant0._Z7cudaModPiS_S_)
        /*005c*/ 	.short	0x0380
        /*005e*/ 	.short	0x0018


	//----- nvinfo : EIATTR_SW_WAR
	.align		4
.L_79:
        /*0060*/ 	.byte	0x04, 0x36
        /*0062*/ 	.short	(.L_81 - .L_80)
.L_80:
        /*0064*/ 	.word	0x00000008
.L_81:


//--------------------- .nv.info._Z8cudaMultPiS_S_ --------------------------
	.section	.nv.info._Z8cudaMultPiS_S_,"",@"SHT_CUDA_INFO"
	.sectionflags	@""
	.align	4


	//----- nvinfo : EIATTR_CUDA_API_VERSION
	.align		4
        /*0000*/ 	.byte	0x04, 0x37
        /*0002*/ 	.short	(.L_83 - .L_82)
.L_82:
        /*0004*/ 	.word	0x00000082


	//----- nvinfo : EIATTR_KPARAM_INFO
	.align		4
.L_83:
        /*0008*/ 	.byte	0x04, 0x17
        /*000a*/ 	.short	(.L_85 - .L_84)
.L_84:
        /*000c*/ 	.word	0x00000000
        /*0010*/ 	.short	0x0002
        /*0012*/ 	.short	0x0010
        /*0014*/ 	.byte	0x00, 0xf5, 0x21, 0x00


	//----- nvinfo : EIATTR_KPARAM_INFO
	.align		4
.L_85:
        /*0018*/ 	.byte	0x04, 0x17
        /*001a*/ 	.short	(.L_87 - .L_86)
.L_86:
        /*001c*/ 	.word	0x00000000
        /*0020*/ 	.short	0x0001
        /*0022*/ 	.short	0x0008
        /*0024*/ 	.byte	0x00, 0xf5, 0x21, 0x00


	//----- nvinfo : EIATTR_KPARAM_INFO
	.align		4
.L_87:
        /*0028*/ 	.byte	0x04, 0x17
        /*002a*/ 	.short	(.L_89 - .L_88)
.L_88:
        /*002c*/ 	.word	0x00000000
        /*0030*/ 	.short	0x0000
        /*0032*/ 	.short	0x0000
        /*0034*/ 	.byte	0x00, 0xf5, 0x21, 0x00


	//----- nvinfo : EIATTR_SPARSE_MMA_MASK
	.align		4
.L_89:
        /*0038*/ 	.byte	0x03, 0x50
        /*003a*/ 	.short	0x0000


	//----- nvinfo : EIATTR_MAXREG_COUNT
	.align		4
        /*003c*/ 	.byte	0x03, 0x1b
        /*003e*/ 	.short	0x00ff


	//----- nvinfo : EIATTR_MERCURY_ISA_VERSION
	.align		4
        /*0040*/ 	.byte	0x03, 0x5f
        /*0042*/ 	.short	0x0101


	//----- nvinfo : EIATTR_VRC_CTA_INIT_COUNT
	.align		4
        /*0044*/ 	.byte	0x02, 0x4a
	.zero		1
	.zero		1


	//----- nvinfo : EIATTR_EXIT_INSTR_OFFSETS
	.align		4
        /*0048*/ 	.byte	0x04, 0x1c
        /*004a*/ 	.short	(.L_91 - .L_90)


	//   ....[0]....
.L_90:
        /*004c*/ 	.word	0x00000100


	//----- nvinfo : EIATTR_CBANK_PARAM_SIZE
	.align		4
.L_91:
        /*0050*/ 	.byte	0x03, 0x19
        /*0052*/ 	.short	0x0018


	//----- nvinfo : EIATTR_PARAM_CBANK
	.align		4
        /*0054*/ 	.byte	0x04, 0x0a
        /*0056*/ 	.short	(.L_93 - .L_92)
	.align		4
.L_92:
        /*0058*/ 	.word	index@(.nv.constant0._Z8cudaMultPiS_S_)
        /*005c*/ 	.short	0x0380
        /*005e*/ 	.short	0x0018


	//----- nvinfo : EIATTR_SW_WAR
	.align		4
.L_93:
        /*0060*/ 	.byte	0x04, 0x36
        /*0062*/ 	.short	(.L_95 - .L_94)
.L_94:
        /*0064*/ 	.word	0x00000008
.L_95:


//--------------------- .nv.info._Z7cudaSubPiS_S_ --------------------------
	.section	.nv.info._Z7cudaSubPiS_S_,"",@"SHT_CUDA_INFO"
	.sectionflags	@""
	.align	4


	//----- nvinfo : EIATTR_CUDA_API_VERSION
	.align		4
        /*0000*/ 	.byte	0x04, 0x37
        /*0002*/ 	.short	(.L_97 - .L_96)
.L_96:
        /*0004*/ 	.word	0x00000082


	//----- nvinfo : EIATTR_KPARAM_INFO
	.align		4
.L_97:
        /*0008*/ 	.byte	0x04, 0x17
        /*000a*/ 	.short	(.L_99 - .L_98)
.L_98:
        /*000c*/ 	.word	0x00000000
        /*0010*/ 	.short	0x0002
        /*0012*/ 	.short	0x0010
        /*0014*/ 	.byte	0x00, 0xf5, 0x21, 0x00


	//----- nvinfo : EIATTR_KPARAM_INFO
	.align		4
.L_99:
        /*0018*/ 	.byte	0x04, 0x17
        /*001a*/ 	.short	(.L_101 - .L_100)
.L_100:
        /*001c*/ 	.word	0x00000000
        /*0020*/ 	.short	0x0001
        /*0022*/ 	.short	0x0008
        /*0024*/ 	.byte	0x00, 0xf5, 0x21, 0x00


	//----- nvinfo : EIATTR_KPARAM_INFO
	.align		4
.L_101:
        /*0028*/ 	.byte	0x04, 0x17
        /*002a*/ 	.short	(.L_103 - .L_102)
.L_102:
        /*002c*/ 	.word	0x00000000
        /*0030*/ 	.short	0x0000
        /*0032*/ 	.short	0x0000
        /*0034*/ 	.byte	0x00, 0xf5, 0x21, 0x00


	//----- nvinfo : EIATTR_SPARSE_MMA_MASK
	.align		4
.L_103:
        /*0038*/ 	.byte	0x03, 0x50
        /*003a*/ 	.short	0x0000


	//----- nvinfo : EIATTR_MAXREG_COUNT
	.align		4
        /*003c*/ 	.byte	0x03, 0x1b
        /*003e*/ 	.short	0x00ff


	//----- nvinfo : EIATTR_MERCURY_ISA_VERSION
	.align		4
        /*0040*/ 	.byte	0x03, 0x5f
        /*0042*/ 	.short	0x0101


	//----- nvinfo : EIATTR_VRC_CTA_INIT_COUNT
	.align		4
        /*0044*/ 	.byte	0x02, 0x4a
	.zero		1
	.zero		1


	//----- nvinfo : EIATTR_EXIT_INSTR_OFFSETS
	.align		4
        /*0048*/ 	.byte	0x04, 0x1c
        /*004a*/ 	.short	(.L_105 - .L_104)


	//   ....[0]....
.L_104:
        /*004c*/ 	.word	0x00000100


	//----- nvinfo : EIATTR_CBANK_PARAM_SIZE
	.align		4
.L_105:
        /*0050*/ 	.byte	0x03, 0x19
        /*0052*/ 	.short	0x0018


	//----- nvinfo : EIATTR_PARAM_CBANK
	.align		4
        /*0054*/ 	.byte	0x04, 0x0a
        /*0056*/ 	.short	(.L_107 - .L_106)
	.align		4
.L_106:
        /*0058*/ 	.word	index@(.nv.constant0._Z7cudaSubPiS_S_)
        /*005c*/ 	.short	0x0380
        /*005e*/ 	.short	0x0018


	//----- nvinfo : EIATTR_SW_WAR
	.align		4
.L_107:
        /*0060*/ 	.byte	0x04, 0x36
        /*0062*/ 	.short	(.L_109 - .L_108)
.L_108:
        /*0064*/ 	.word	0x00000008
.L_109:


//--------------------- .nv.info._Z7cudaAddPiS_S_ --------------------------
	.section	.nv.info._Z7cudaAddPiS_S_,"",@"SHT_CUDA_INFO"
	.sectionflags	@""
	.align	4


	//----- nvinfo : EIATTR_CUDA_API_VERSION
	.align		4
        /*0000*/ 	.byte	0x04, 0x37
        /*0002*/ 	.short	(.L_111 - .L_110)
.L_110:
        /*0004*/ 	.word	0x00000082


	//----- nvinfo : EIATTR_KPARAM_INFO
	.align		4
.L_111:
        /*0008*/ 	.byte	0x04, 0x17
        /*000a*/ 	.short	(.L_113 - .L_112)
.L_112:
        /*000c*/ 	.word	0x00000000
        /*0010*/ 	.short	0x0002
        /*0012*/ 	.short	0x0010
        /*0014*/ 	.byte	0x00, 0xf5, 0x21, 0x00


	//----- nvinfo : EIATTR_KPARAM_INFO
	.align		4
.L_113:
        /*0018*/ 	.byte	0x04, 0x17
        /*001a*/ 	.short	(.L_115 - .L_114)
.L_114:
        /*001c*/ 	.word	0x00000000
        /*0020*/ 	.short	0x0001
        /*0022*/ 	.short	0x0008
        /*0024*/ 	.byte	0x00, 0xf5, 0x21, 0x00


	//----- nvinfo : EIATTR_KPARAM_INFO
	.align		4
.L_115:
        /*0028*/ 	.byte	0x04, 0x17
        /*002a*/ 	.short	(.L_117 - .L_116)
.L_116:
        /*002c*/ 	.word	0x00000000
        /*0030*/ 	.short	0x0000
        /*0032*/ 	.short	0x0000
        /*0034*/ 	.byte	0x00, 0xf5, 0x21, 0x00


	//----- nvinfo : EIATTR_SPARSE_MMA_MASK
	.align		4
.L_117:
        /*0038*/ 	.byte	0x03, 0x50
        /*003a*/ 	.short	0x0000


	//----- nvinfo : EIATTR_MAXREG_COUNT
	.align		4
        /*003c*/ 	.byte	0x03, 0x1b
        /*003e*/ 	.short	0x00ff


	//----- nvinfo : EIATTR_MERCURY_ISA_VERSION
	.align		4
        /*0040*/ 	.byte	0x03, 0x5f
        /*0042*/ 	.short	0x0101


	//----- nvinfo : EIATTR_VRC_CTA_INIT_COUNT
	.align		4
        /*0044*/ 	.byte	0x02, 0x4a
	.zero		1
	.zero		1


	//----- nvinfo : EIATTR_EXIT_INSTR_OFFSETS
	.align		4
        /*0048*/ 	.byte	0x04, 0x1c
        /*004a*/ 	.short	(.L_119 - .L_118)


	//   ....[0]....
.L_118:
        /*004c*/ 	.word	0x00000100


	//----- nvinfo : EIATTR_CBANK_PARAM_SIZE
	.align		4
.L_119:
        /*0050*/ 	.byte	0x03, 0x19
        /*0052*/ 	.short	0x0018


	//----- nvinfo : EIATTR_PARAM_CBANK
	.align		4
        /*0054*/ 	.byte	0x04, 0x0a
        /*0056*/ 	.short	(.L_121 - .L_120)
	.align		4
.L_120:
        /*0058*/ 	.word	index@(.nv.constant0._Z7cudaAddPiS_S_)
        /*005c*/ 	.short	0x0380
        /*005e*/ 	.short	0x0018


	//----- nvinfo : EIATTR_SW_WAR
	.align		4
.L_121:
        /*0060*/ 	.byte	0x04, 0x36
        /*0062*/ 	.short	(.L_123 - .L_122)
.L_122:
        /*0064*/ 	.word	0x00000008
.L_123:


//--------------------- .nv.callgraph             --------------------------
	.section	.nv.callgraph,"",@"SHT_CUDA_CALLGRAPH"
	.align	4
	.sectionentsize	8
	.align		4
        /*0000*/ 	.word	0x00000000
	.align		4
        /*0004*/ 	.word	0xffffffff
	.align		4
        /*0008*/ 	.word	0x00000000
	.align		4
        /*000c*/ 	.word	0xfffffffe
	.align		4
        /*0010*/ 	.word	0x00000000
	.align		4
        /*0014*/ 	.word	0xfffffffd
	.align		4
        /*0018*/ 	.word	0x00000000
	.align		4
        /*001c*/ 	.word	0xfffffffc


//--------------------- .nv.constant2._Z27cudaAlgorithmWithDivergencePiS_S_ --------------------------
	.section	.nv.constant2._Z27cudaAlgorithmWithDivergencePiS_S_,"a",@progbits
	.sectionflags	@""
	.align	4
.nv.constant2._Z27cudaAlgorithmWithDivergencePiS_S_:
        /*0000*/ 	.byte	0x40, 0x02, 0x00, 0x00, 0x60, 0x02, 0x00, 0x00, 0x20, 0x02, 0x00, 0x00, 0xe0, 0x0c, 0x00, 0x00
        /* <DEDUP_REMOVED lines=10> */


//--------------------- .text._Z27cudaAlgorithmWithDivergencePiS_S_ --------------------------
	.section	.text._Z27cudaAlgorithmWithDivergencePiS_S_,"ax",@progbits
	.align	128
        .global         _Z27cudaAlgorithmWithDivergencePiS_S_
        .type           _Z27cudaAlgorithmWithDivergencePiS_S_,@function
        .size           _Z27cudaAlgorithmWithDivergencePiS_S_,(.L_x_79 - _Z27cudaAlgorithmWithDivergencePiS_S_)
        .other          _Z27cudaAlgorithmWithDivergencePiS_S_,@"STO_CUDA_ENTRY STV_DEFAULT"
_Z27cudaAlgorithmWithDivergencePiS_S_:
.text._Z27cudaAlgorithmWithDivergencePiS_S_:
[----:B------:R-:W-:Y:S01]  /*0000*/  LDC R1, c[0x0][0x37c] ;  /* 0x0000df00ff017b82 */ /* 0x000fe20000000800 */
[----:B------:R-:W0:Y:S07]  /*0010*/  S2R R3, SR_TID.X ;  /* 0x0000000000037919 */ /* 0x000e2e0000002100 */
[----:B------:R-:W0:Y:S01]  /*0020*/  S2UR UR6, SR_CTAID.X ;  /* 0x00000000000679c3 */ /* 0x000e220000002500 */
[----:B------:R-:W1:Y:S07]  /*0030*/  LDCU.64 UR4, c[0x0][0x358] ;  /* 0x00006b00ff0477ac */ /* 0x000e6e0008000a00 */
[----:B------:R-:W0:Y:S08]  /*0040*/  LDC R0, c[0x0][0x360] ;  /* 0x0000d800ff007b82 */ /* 0x000e300000000800 */
[----:B------:R-:W2:Y:S08]  /*0050*/  LDC.64 R8, c[0x0][0x380] ;  /* 0x0000e000ff087b82 */ /* 0x000eb00000000a00 */
[----:B------:R-:W3:Y:S01]  /*0060*/  LDC.64 R10, c[0x0][0x388] ;  /* 0x0000e200ff0a7b82 */ /* 0x000ee20000000a00 */
[----:B0-----:R-:W-:-:S07]  /*0070*/  IMAD R0, R0, UR6, R3 ;  /* 0x0000000600007c24 */ /* 0x001fce000f8e0203 */
[----:B------:R-:W0:Y:S01]  /*0080*/  LDC.64 R2, c[0x0][0x390] ;  /* 0x0000e400ff027b82 */ /* 0x000e220000000a00 */
[----:B--2---:R-:W-:-:S06]  /*0090*/  IMAD.WIDE R8, R0, 0x4, R8 ;  /* 0x0000000400087825 */ /* 0x004fcc00078e0208 */
[----:B-1----:R-:W2:Y:S01]  /*00a0*/  LDG.E R8, desc[UR4][R8.64] ;  /* 0x0000000408087981 */ /* 0x002ea2000c1e1900 */
[----:B---3--:R-:W-:-:S06]  /*00b0*/  IMAD.WIDE R10, R0, 0x4, R10 ;  /* 0x00000004000a7825 */ /* 0x008fcc00078e020a */
[----:B------:R-:W2:Y:S01]  /*00c0*/  LDG.E R11, desc[UR4][R10.64] ;  /* 0x000000040a0b7981 */ /* 0x000ea2000c1e1900 */
[C---:B0-----:R-:W-:Y:S01]  /*00d0*/  IMAD.WIDE R4, R0.reuse, 0x4, R2 ;  /* 0x0000000400047825 */ /* 0x041fe200078e0202 */
[----:B------:R-:W-:Y:S01]  /*00e0*/  LOP3.LUT P0, RZ, R0, 0x1f, RZ, 0xc0, !PT ;  /* 0x0000001f00ff7812 */ /* 0x000fe2000780c0ff */
[----:B------:R-:W-:Y:S02]  /*00f0*/  BSSY.RECONVERGENT B0, `(.L_x_0) ;  /* 0x00000bf000007945 */ /* 0x000fe40003800200 */
[----:B------:R-:W-:Y:S01]  /*0100*/  IMAD.MOV.U32 R6, RZ, RZ, -0x1 ;  /* 0xffffffffff067424 */ /* 0x000fe200078e00ff */
[----:B--2---:R-:W-:-:S05]  /*0110*/  LOP3.LUT R7, R11, R8, RZ, 0x3c, !PT ;  /* 0x000000080b077212 */ /* 0x004fca00078e3cff */
[----:B------:R0:W-:Y:S04]  /*0120*/  STG.E desc[UR4][R4.64], R7 ;  /* 0x0000000704007986 */ /* 0x0001e8000c101904 */
[----:B------:R-:W-:Y:S05]  /*0130*/  @!P0 BRA `(.L_x_1) ;  /* 0x0000000800e88947 */ /* 0x000fea0003800000 */
[----:B0-----:R-:W-:Y:S01]  /*0140*/  LOP3.LUT R7, R0, 0x8000001f, RZ, 0xc0, !PT ;  /* 0x8000001f00077812 */ /* 0x001fe200078ec0ff */
[----:B------:R-:W-:-:S03]  /*0150*/  IMAD.MOV.U32 R6, RZ, RZ, 0x1 ;  /* 0x00000001ff067424 */ /* 0x000fc600078e00ff */
[----:B------:R-:W-:-:S13]  /*0160*/  ISETP.GT.AND P0, PT, R7, 0xf, PT ;  /* 0x0000000f0700780c */ /* 0x000fda0003f04270 */
[----:B------:R-:W-:Y:S05]  /*0170*/  @P0 BRA `(.L_x_2) ;  /* 0x00000004006c0947 */ /* 0x000fea0003800000 */
[----:B------:R-:W-:-:S13]  /*0180*/  ISETP.GT.AND P0, PT, R7, 0x7, PT ;  /* 0x000000070700780c */ /* 0x000fda0003f04270 */
[----:B------:R-:W-:Y:S05]  /*0190*/  @P0 BRA `(.L_x_3) ;  /* 0x00000000009c0947 */ /* 0x000fea0003800000 */
[----:B------:R-:W-:-:S13]  /*01a0*/  ISETP.GT.AND P0, PT, R7, 0x3, PT ;  /* 0x000000030700780c */ /* 0x000fda0003f04270 */
[----:B------:R-:W-:Y:S05]  /*01b0*/  @P0 BRA `(.L_x_4) ;  /* 0x0000000000340947 */ /* 0x000fea0003800000 */
[----:B------:R-:W-:-:S04]  /*01c0*/  MOV R8, 0xffffffff ;  /* 0xffffffff00087802 */ /* 0x000fc80000000f00 */
[----:B------:R-:W-:-:S05]  /*01d0*/  VIADDMNMX.U32 R7, R7, R8, 0x3, PT ;  /* 0x0000000307077446 */ /* 0x000fca0003800008 */
[----:B------:R-:W-:-:S04]  /*01e0*/  IMAD.SHL.U32 R7, R7, 0x4, RZ ;  /* 0x0000000407077824 */ /* 0x000fc800078e00ff */
[----:B------:R-:W0:Y:S02]  /*01f0*/  LDC R8, c[0x2][R7] ;  /* 0x0080000007087b82 */ /* 0x000e240000000800 */
[----:B0-----:R-:W-:-:S04]  /*0200*/  SHF.R.S32.HI R9, RZ, 0x1f, R8 ;  /* 0x0000001fff097819 */ /* 0x001fc80000011408 */
.L_x_21:
[----:B------:R-:W-:Y:S05]  /*0210*/  BRX R8 -0x220                               (*"BRANCH_TARGETS .L_x_22,.L_x_23,.L_x_24,.L_x_1"*) ;  /* 0xfffffffc08787949 */ /* 0x000fea000383ffff */
.L_x_24:
[----:B------:R-:W-:Y:S01]  /*0220*/  IMAD.WIDE.U32 R4, R0, 0x4, R2 ;  /* 0x0000000400047825 */ /* 0x000fe200078e0002 */
[----:B------:R-:W-:Y:S06]  /*0230*/  BRA `(.L_x_1) ;  /* 0x0000000800a87947 */ /* 0x000fec0003800000 */
.L_x_22:
[----:B------:R-:W-:Y:S01]  /*0240*/  IMAD.WIDE.U32 R4, R0, 0x4, R2 ;  /* 0x0000000400047825 */ /* 0x000fe200078e0002 */
[----:B------:R-:W-:Y:S06]  /*0250*/  BRA `(.L_x_1) ;  /* 0x0000000800a07947 */ /* 0x000fec0003800000 */
.L_x_23:
[----:B------:R-:W-:-:S04]  /*0260*/  IMAD.WIDE.U32 R4, R0, 0x4, R2 ;  /* 0x0000000400047825 */ /* 0x000fc800078e0002 */
[----:B------:R-:W-:Y:S01]  /*0270*/  IMAD.MOV.U32 R6, RZ, RZ, -0x1 ;  /* 0xffffffffff067424 */ /* 0x000fe200078e00ff */
[----:B------:R-:W-:Y:S06]  /*0280*/  BRA `(.L_x_1) ;  /* 0x0000000800947947 */ /* 0x000fec0003800000 */
.L_x_4:
[----:B------:R-:W-:-:S13]  /*0290*/  ISETP.GT.AND P0, PT, R7, 0x5, PT ;  /* 0x000000050700780c */ /* 0x000fda0003f04270 */
[----:B------:R-:W-:Y:S05]  /*02a0*/  @P0 BRA `(.L_x_5) ;  /* 0x00000000002c0947 */ /* 0x000fea0003800000 */
[----:B------:R-:W-:-:S04]  /*02b0*/  MOV R8, 0xfffffffc ;  /* 0xfffffffc00087802 */ /* 0x000fc80000000f00 */
[----:B------:R-:W-:-:S05]  /*02c0*/  VIADDMNMX.U32 R7, R7, R8, 0x2, PT ;  /* 0x0000000207077446 */ /* 0x000fca0003800008 */
[----:B------:R-:W-:-:S04]  /*02d0*/  IMAD.SHL.U32 R7, R7, 0x4, RZ ;  /* 0x0000000407077824 */ /* 0x000fc800078e00ff */
[----:B------:R-:W0:Y:S02]  /*02e0*/  LDC R8, c[0x2][R7+0x10] ;  /* 0x0080040007087b82 */ /* 0x000e240000000800 */
[----:B0-----:R-:W-:-:S04]  /*02f0*/  SHF.R.S32.HI R9, RZ, 0x1f, R8 ;  /* 0x0000001fff097819 */ /* 0x001fc80000011408 */
.L_x_26:
[----:B------:R-:W-:Y:S05]  /*0300*/  BRX R8 -0x310                               (*"BRANCH_TARGETS .L_x_27,.L_x_28,.L_x_1"*) ;  /* 0xfffffffc083c7949 */ /* 0x000fea000383ffff */
.L_x_28:
[----:B------:R-:W-:Y:S01]  /*0310*/  IMAD.WIDE.U32 R4, R0, 0x4, R2 ;  /* 0x0000000400047825 */ /* 0x000fe200078e0002 */
[----:B------:R-:W-:Y:S06]  /*0320*/  BRA `(.L_x_1) ;  /* 0x00000008006c7947 */ /* 0x000fec0003800000 */
.L_x_27:
[----:B------:R-:W-:-:S04]  /*0330*/  IMAD.WIDE.U32 R4, R0, 0x4, R2 ;  /* 0x0000000400047825 */ /* 0x000fc800078e0002 */
[----:B------:R-:W-:Y:S01]  /*0340*/  IMAD.MOV.U32 R6, RZ, RZ, -0x1 ;  /* 0xffffffffff067424 */ /* 0x000fe200078e00ff */
[----:B------:R-:W-:Y:S06]  /*0350*/  BRA `(.L_x_1) ;  /* 0x0000000800607947 */ /* 0x000fec0003800000 */
.L_x_5:
[----:B------:R-:W-:-:S04]  /*0360*/  MOV R8, 0xfffffffa ;  /* 0xfffffffa00087802 */ /* 0x000fc80000000f00 */
[----:B------:R-:W-:-:S05]  /*0370*/  VIADDMNMX.U32 R7, R7, R8, 0x2, PT ;  /* 0x0000000207077446 */ /* 0x000fca0003800008 */
[----:B------:R-:W-:-:S04]  /*0380*/  IMAD.SHL.U32 R7, R7, 0x4, RZ ;  /* 0x0000000407077824 */ /* 0x000fc800078e00ff */
[----:B------:R-:W0:Y:S02]  /*0390*/  LDC R8, c[0x2][R7+0x1c] ;  /* 0x0080070007087b82 */ /* 0x000e240000000800 */
[----:B0-----:R-:W-:-:S04]  /*03a0*/  SHF.R.S32.HI R9, RZ, 0x1f, R8 ;  /* 0x0000001fff097819 */ /* 0x001fc80000011408 */
.L_x_30:
[----:B------:R-:W-:Y:S05]  /*03b0*/  BRX R8 -0x3c0                               (*"BRANCH_TARGETS .L_x_31,.L_x_32,.L_x_1"*) ;  /* 0xfffffffc08107949 */ /* 0x000fea000383ffff */
.L_x_32:
[----:B------:R-:W-:Y:S01]  /*03c0*/  IMAD.WIDE.U32 R4, R0, 0x4, R2 ;  /* 0x0000000400047825 */ /* 0x000fe200078e0002 */
[----:B------:R-:W-:Y:S06]  /*03d0*/  BRA `(.L_x_1) ;  /* 0x0000000800407947 */ /* 0x000fec0003800000 */
.L_x_31:
[----:B------:R-:W-:-:S04]  /*03e0*/  IMAD.WIDE.U32 R4, R0, 0x4, R2 ;  /* 0x0000000400047825 */ /* 0x000fc800078e0002 */
[----:B------:R-:W-:Y:S01]  /*03f0*/  IMAD.MOV.U32 R6, RZ, RZ, -0x1 ;  /* 0xffffffffff067424 */ /* 0x000fe200078e00ff */
[----:B------:R-:W-:Y:S06]  /*0400*/  BRA `(.L_x_1) ;  /* 0x0000000800347947 */ /* 0x000fec0003800000 */
.L_x_3:
        /* <DEDUP_REMOVED lines=9> */
.L_x_34:
[----:B------:R-:W-:Y:S05]  /*04a0*/  BRX R8 -0x4b0                               (*"BRANCH_TARGETS .L_x_35,.L_x_36,.L_x_1"*) ;  /* 0xfffffff808d47949 */ /* 0x000fea000383ffff */
.L_x_36:
[----:B------:R-:W-:Y:S01]  /*04b0*/  IMAD.WIDE.U32 R4, R0, 0x4, R2 ;  /* 0x0000000400047825 */ /* 0x000fe200078e0002 */
[----:B------:R-:W-:Y:S06]  /*04c0*/  BRA `(.L_x_1) ;  /* 0x0000000800047947 */ /* 0x000fec0003800000 */
.L_x_35:
[----:B------:R-:W-:-:S04]  /*04d0*/  IMAD.WIDE.U32 R4, R0, 0x4, R2 ;  /* 0x0000000400047825 */ /* 0x000fc800078e0002 */
[----:B------:R-:W-:Y:S01]  /*04e0*/  IMAD.MOV.U32 R6, RZ, RZ, -0x1 ;  /* 0xffffffffff067424 */ /* 0x000fe200078e00ff */
[----:B------:R-:W-:Y:S06]  /*04f0*/  BRA `(.L_x_1) ;  /* 0x0000000400f87947 */ /* 0x000fec0003800000 */
.L_x_7:
[----:B------:R-:W-:-:S04]  /*0500*/  MOV R8, 0xfffffff6 ;  /* 0xfffffff600087802 */ /* 0x000fc80000000f00 */
[----:B------:R-:W-:-:S05]  /*0510*/  VIADDMNMX.U32 R7, R7, R8, 0x2, PT ;  /* 0x0000000207077446 */ /* 0x000fca0003800008 */
[----:B------:R-:W-:-:S04]  /*0520*/  IMAD.SHL.U32 R7, R7, 0x4, RZ ;  /* 0x0000000407077824 */ /* 0x000fc800078e00ff */
[----:B------:R-:W0:Y:S02]  /*0530*/  LDC R8, c[0x2][R7+0x34] ;  /* 0x00800d0007087b82 */ /* 0x000e240000000800 */
[----:B0-----:R-:W-:-:S04]  /*0540*/  SHF.R.S32.HI R9, RZ, 0x1f, R8 ;  /* 0x0000001fff097819 */ /* 0x001fc80000011408 */
.L_x_38:
[----:B------:R-:W-:Y:S05]  /*0550*/  BRX R8 -0x560                               (*"BRANCH_TARGETS .L_x_39,.L_x_40,.L_x_1"*) ;  /* 0xfffffff808a87949 */ /* 0x000fea000383ffff */
.L_x_40:
[----:B------:R-:W-:Y:S01]  /*0560*/  IMAD.WIDE.U32 R4, R0, 0x4, R2 ;  /* 0x0000000400047825 */ /* 0x000fe200078e0002 */
[----:B------:R-:W-:Y:S06]  /*0570*/  BRA `(.L_x_1) ;  /* 0x0000000400d87947 */ /* 0x000fec0003800000 */
.L_x_39:
[----:B------:R-:W-:-:S04]  /*0580*/  IMAD.WIDE.U32 R4, R0, 0x4, R2 ;  /* 0x0000000400047825 */ /* 0x000fc800078e0002 */
[----:B------:R-:W-:Y:S01]  /*0590*/  IMAD.MOV.U32 R6, RZ, RZ, -0x1 ;  /* 0xffffffffff067424 */ /* 0x000fe200078e00ff */
[----:B------:R-:W-:Y:S06]  /*05a0*/  BRA `(.L_x_1) ;  /* 0x0000000400cc7947 */ /* 0x000fec0003800000 */
.L_x_6:
[----:B------:R-:W-:-:S13]  /*05b0*/  ISETP.GT.AND P0, PT, R7, 0xd, PT ;  /* 0x0000000d0700780c */ /* 0x000fda0003f04270 */
[----:B------:R-:W-:Y:S05]  /*05c0*/  @P0 BRA `(.L_x_8) ;  /* 0x00000000002c0947 */ /* 0x000fea0003800000 */
[----:B------:R-:W-:-:S04]  /*05d0*/  MOV R8, 0xfffffff4 ;  /* 0xfffffff400087802 */ /* 0x000fc80000000f00 */
[----:B------:R-:W-:-:S05]  /*05e0*/  VIADDMNMX.U32 R7, R7, R8, 0x2, PT ;  /* 0x0000000207077446 */ /* 0x000fca0003800008 */
[----:B------:R-:W-:-:S04]  /*05f0*/  IMAD.SHL.U32 R7, R7, 0x4, RZ ;  /* 0x0000000407077824 */ /* 0x000fc800078e00ff */
[----:B------:R-:W0:Y:S02]  /*0600*/  LDC R8, c[0x2][R7+0x40] ;  /* 0x0080100007087b82 */ /* 0x000e240000000800 */
[----:B0-----:R-:W-:-:S04]  /*0610*/  SHF.R.S32.HI R9, RZ, 0x1f, R8 ;  /* 0x0000001fff097819 */ /* 0x001fc80000011408 */
.L_x_42:
[----:B------:R-:W-:Y:S05]  /*0620*/  BRX R8 -0x630                               (*"BRANCH_TARGETS .L_x_43,.L_x_44,.L_x_1"*) ;  /* 0xfffffff808747949 */ /* 0x000fea000383ffff */
.L_x_44:
[----:B------:R-:W-:Y:S01]  /*0630*/  IMAD.WIDE.U32 R4, R0, 0x4, R2 ;  /* 0x0000000400047825 */ /* 0x000fe200078e0002 */
[----:B------:R-:W-:Y:S06]  /*0640*/  BRA `(.L_x_1) ;  /* 0x0000000400a47947 */ /* 0x000fec0003800000 */
.L_x_43:
[----:B------:R-:W-:-:S04]  /*0650*/  IMAD.WIDE.U32 R4, R0, 0x4, R2 ;  /* 0x0000000400047825 */ /* 0x000fc800078e0002 */
[----:B------:R-:W-:Y:S01]  /*0660*/  IMAD.MOV.U32 R6, RZ, RZ, -0x1 ;  /* 0xffffffffff067424 */ /* 0x000fe200078e00ff */
[----:B------:R-:W-:Y:S06]  /*0670*/  BRA `(.L_x_1) ;  /* 0x0000000400987947 */ /* 0x000fec0003800000 */
.L_x_8:
[----:B------:R-:W-:-:S04]  /*0680*/  MOV R8, 0xfffffff2 ;  /* 0xfffffff200087802 */ /* 0x000fc80000000f00 */
[----:B------:R-:W-:-:S05]  /*0690*/  VIADDMNMX.U32 R7, R7, R8, 0x2, PT ;  /* 0x0000000207077446 */ /* 0x000fca0003800008 */
[----:B------:R-:W-:-:S04]  /*06a0*/  IMAD.SHL.U32 R7, R7, 0x4, RZ ;  /* 0x0000000407077824 */ /* 0x000fc800078e00ff */
[----:B------:R-:W0:Y:S02]  /*06b0*/  LDC R8, c[0x2][R7+0x4c] ;  /* 0x0080130007087b82 */ /* 0x000e240000000800 */
[----:B0-----:R-:W-:-:S04]  /*06c0*/  SHF.R.S32.HI R9, RZ, 0x1f, R8 ;  /* 0x0000001fff097819 */ /* 0x001fc80000011408 */
.L_x_46:
[----:B------:R-:W-:Y:S05]  /*06d0*/  BRX R8 -0x6e0                               (*"BRANCH_TARGETS .L_x_47,.L_x_48,.L_x_1"*) ;  /* 0xfffffff808487949 */ /* 0x000fea000383ffff */
.L_x_48:
[----:B------:R-:W-:Y:S01]  /*06e0*/  IMAD.WIDE.U32 R4, R0, 0x4, R2 ;  /* 0x0000000400047825 */ /* 0x000fe200078e0002 */
[----:B------:R-:W-:Y:S06]  /*06f0*/  BRA `(.L_x_1) ;  /* 0x0000000400787947 */ /* 0x000fec0003800000 */
.L_x_47:
[----:B------:R-:W-:-:S04]  /*0700*/  IMAD.WIDE.U32 R4, R0, 0x4, R2 ;  /* 0x0000000400047825 */ /* 0x000fc800078e0002 */
[----:B------:R-:W-:Y:S01]  /*0710*/  IMAD.MOV.U32 R6, RZ, RZ, -0x1 ;  /* 0xffffffffff067424 */ /* 0x000fe200078e00ff */
[----:B------:R-:W-:Y:S06]  /*0720*/  BRA `(.L_x_1) ;  /* 0x00000004006c7947 */ /* 0x000fec0003800000 */
.L_x_2:
        /* <DEDUP_REMOVED lines=9> */
.L_x_50:
[----:B------:R-:W-:Y:S05]  /*07c0*/  BRX R8 -0x7d0                               (*"BRANCH_TARGETS .L_x_51,.L_x_52,.L_x_53,.L_x_1"*) ;  /* 0xfffffff8080c7949 */ /* 0x000fea000383ffff */
.L_x_53:
[----:B------:R-:W-:Y:S01]  /*07d0*/  IMAD.WIDE.U32 R4, R0, 0x4, R2 ;  /* 0x0000000400047825 */ /* 0x000fe200078e0002 */
[----:B------:R-:W-:Y:S01]  /*07e0*/  MOV R6, 0xffffffff ;  /* 0xffffffff00067802 */ /* 0x000fe20000000f00 */
[----:B------:R-:W-:Y:S06]  /*07f0*/  BRA `(.L_x_1) ;  /* 0x0000000400387947 */ /* 0x000fec0003800000 */
.L_x_51:
[----:B------:R-:W-:-:S04]  /*0800*/  IMAD.WIDE.U32 R4, R0, 0x4, R2 ;  /* 0x0000000400047825 */ /* 0x000fc800078e0002 */
[----:B------:R-:W-:Y:S01]  /*0810*/  IMAD.MOV.U32 R6, RZ, RZ, -0x1 ;  /* 0xffffffffff067424 */ /* 0x000fe200078e00ff */
[----:B------:R-:W-:Y:S06]  /*0820*/  BRA `(.L_x_1) ;  /* 0x00000004002c7947 */ /* 0x000fec0003800000 */
.L_x_52:
[----:B------:R-:W-:Y:S01]  /*0830*/  IMAD.WIDE.U32 R4, R0, 0x4, R2 ;  /* 0x0000000400047825 */ /* 0x000fe200078e0002 */
[----:B------:R-:W-:Y:S06]  /*0840*/  BRA `(.L_x_1) ;  /* 0x0000000400247947 */ /* 0x000fec0003800000 */
.L_x_10:
[----:B------:R-:W-:-:S13]  /*0850*/  ISETP.GT.AND P0, PT, R7, 0x14, PT ;  /* 0x000000140700780c */ /* 0x000fda0003f04270 */
[----:B------:R-:W-:Y:S05]  /*0860*/  @P0 BRA `(.L_x_11) ;  /* 0x00000000002c0947 */ /* 0x000fea0003800000 */
[----:B------:R-:W-:-:S04]  /*0870*/  MOV R8, 0xffffffed ;  /* 0xffffffed00087802 */ /* 0x000fc80000000f00 */
[----:B------:R-:W-:-:S05]  /*0880*/  VIADDMNMX.U32 R7, R7, R8, 0x2, PT ;  /* 0x0000000207077446 */ /* 0x000fca0003800008 */
[----:B------:R-:W-:-:S04]  /*0890*/  IMAD.SHL.U32 R7, R7, 0x4, RZ ;  /* 0x0000000407077824 */ /* 0x000fc800078e00ff */
[----:B------:R-:W0:Y:S02]  /*08a0*/  LDC R8, c[0x2][R7+0x68] ;  /* 0x00801a0007087b82 */ /* 0x000e240000000800 */
[----:B0-----:R-:W-:-:S04]  /*08b0*/  SHF.R.S32.HI R9, RZ, 0x1f, R8 ;  /* 0x0000001fff097819 */ /* 0x001fc80000011408 */
.L_x_55:
[----:B------:R-:W-:Y:S05]  /*08c0*/  BRX R8 -0x8d0                               (*"BRANCH_TARGETS .L_x_56,.L_x_57,.L_x_1"*) ;  /* 0xfffffff408cc7949 */ /* 0x000fea000383ffff */
.L_x_57:
[----:B------:R-:W-:Y:S01]  /*08d0*/  IMAD.WIDE.U32 R4, R0, 0x4, R2 ;  /* 0x0000000400047825 */ /* 0x000fe200078e0002 */
[----:B------:R-:W-:Y:S01]  /*08e0*/  MOV R6, 0xffffffff ;  /* 0xffffffff00067802 */ /* 0x000fe20000000f00 */
[----:B------:R-:W-:Y:S06]  /*08f0*/  BRA `(.L_x_1) ;  /* 0x0000000000f87947 */ /* 0x000fec0003800000 */
.L_x_56:
[----:B------:R-:W-:Y:S01]  /*0900*/  IMAD.WIDE.U32 R4, R0, 0x4, R2 ;  /* 0x0000000400047825 */ /* 0x000fe200078e0002 */
[----:B------:R-:W-:Y:S06]  /*0910*/  BRA `(.L_x_1) ;  /* 0x0000000000f07947 */ /* 0x000fec0003800000 */
.L_x_11:
[----:B------:R-:W-:-:S05]  /*0920*/  IMAD.MOV.U32 R8, RZ, RZ, -0x15 ;  /* 0xffffffebff087424 */ /* 0x000fca00078e00ff */
[----:B------:R-:W-:-:S04]  /*0930*/  VIADDMNMX.U32 R7, R7, R8, 0x2, PT ;  /* 0x0000000207077446 */ /* 0x000fc80003800008 */
[----:B------:R-:W-:-:S04]  /*0940*/  SHF.L.U32 R7, R7, 0x2, RZ ;  /* 0x0000000207077819 */ /* 0x000fc800000006ff */
[----:B------:R-:W0:Y:S02]  /*0950*/  LDC R8, c[0x2][R7+0x74] ;  /* 0x00801d0007087b82 */ /* 0x000e240000000800 */
[----:B0-----:R-:W-:-:S04]  /*0960*/  SHF.R.S32.HI R9, RZ, 0x1f, R8 ;  /* 0x0000001fff097819 */ /* 0x001fc80000011408 */
.L_x_59:
[----:B------:R-:W-:Y:S05]  /*0970*/  BRX R8 -0x980                               (*"BRANCH_TARGETS .L_x_60,.L_x_61,.L_x_1"*) ;  /* 0xfffffff408a07949 */ /* 0x000fea000383ffff */
.L_x_61:
[----:B------:R-:W-:-:S04]  /*0980*/  IMAD.WIDE.U32 R4, R0, 0x4, R2 ;  /* 0x0000000400047825 */ /* 0x000fc800078e0002 */
[----:B------:R-:W-:Y:S01]  /*0990*/  IMAD.MOV.U32 R6, RZ, RZ, -0x1 ;  /* 0xffffffffff067424 */ /* 0x000fe200078e00ff */
[----:B------:R-:W-:Y:S06]  /*09a0*/  BRA `(.L_x_1) ;  /* 0x0000000000cc7947 */ /* 0x000fec0003800000 */
.L_x_60:
[----:B------:R-:W-:Y:S01]  /*09b0*/  IMAD.WIDE.U32 R4, R0, 0x4, R2 ;  /* 0x0000000400047825 */ /* 0x000fe200078e0002 */
[----:B------:R-:W-:Y:S06]  /*09c0*/  BRA `(.L_x_1) ;  /* 0x0000000000c47947 */ /* 0x000fec0003800000 */
.L_x_9:
        /* <DEDUP_REMOVED lines=9> */
.L_x_63:
[----:B------:R-:W-:Y:S05]  /*0a60*/  BRX R8 -0xa70                               (*"BRANCH_TARGETS .L_x_64,.L_x_65,.L_x_1"*) ;  /* 0xfffffff408647949 */ /* 0x000fea000383ffff */
.L_x_65:
[----:B------:R-:W-:Y:S01]  /*0a70*/  IMAD.WIDE.U32 R4, R0, 0x4, R2 ;  /* 0x0000000400047825 */ /* 0x000fe200078e0002 */
[----:B------:R-:W-:Y:S01]  /*0a80*/  MOV R6, 0xffffffff ;  /* 0xffffffff00067802 */ /* 0x000fe20000000f00 */
[----:B------:R-:W-:Y:S06]  /*0a90*/  BRA `(.L_x_1) ;  /* 0x0000000000907947 */ /* 0x000fec0003800000 */
.L_x_64:
[----:B------:R-:W-:Y:S01]  /*0aa0*/  IMAD.WIDE.U32 R4, R0, 0x4, R2 ;  /* 0x0000000400047825 */ /* 0x000fe200078e0002 */
[----:B------:R-:W-:Y:S06]  /*0ab0*/  BRA `(.L_x_1) ;  /* 0x0000000000887947 */ /* 0x000fec0003800000 */
.L_x_13:
[----:B------:R-:W-:-:S05]  /*0ac0*/  IMAD.MOV.U32 R8, RZ, RZ, -0x19 ;  /* 0xffffffe7ff087424 */ /* 0x000fca00078e00ff */
[----:B------:R-:W-:-:S04]  /*0ad0*/  VIADDMNMX.U32 R7, R7, R8, 0x2, PT ;  /* 0x0000000207077446 */ /* 0x000fc80003800008 */
[----:B------:R-:W-:-:S04]  /*0ae0*/  SHF.L.U32 R7, R7, 0x2, RZ ;  /* 0x0000000207077819 */ /* 0x000fc800000006ff */
[----:B------:R-:W0:Y:S02]  /*0af0*/  LDC R8, c[0x2][R7+0x8c] ;  /* 0x0080230007087b82 */ /* 0x000e240000000800 */
[----:B0-----:R-:W-:-:S04]  /*0b00*/  SHF.R.S32.HI R9, RZ, 0x1f, R8 ;  /* 0x0000001fff097819 */ /* 0x001fc80000011408 */
.L_x_67:
[----:B------:R-:W-:Y:S05]  /*0b10*/  BRX R8 -0xb20                               (*"BRANCH_TARGETS .L_x_68,.L_x_69,.L_x_1"*) ;  /* 0xfffffff408387949 */ /* 0x000fea000383ffff */
.L_x_69:
[----:B------:R-:W-:-:S04]  /*0b20*/  IMAD.WIDE.U32 R4, R0, 0x4, R2 ;  /* 0x0000000400047825 */ /* 0x000fc800078e0002 */
[----:B------:R-:W-:Y:S01]  /*0b30*/  IMAD.MOV.U32 R6, RZ, RZ, -0x1 ;  /* 0xffffffffff067424 */ /* 0x000fe200078e00ff */
[----:B------:R-:W-:Y:S06]  /*0b40*/  BRA `(.L_x_1) ;  /* 0x0000000000647947 */ /* 0x000fec0003800000 */
.L_x_68:
[----:B------:R-:W-:Y:S01]  /*0b50*/  IMAD.WIDE.U32 R4, R0, 0x4, R2 ;  /* 0x0000000400047825 */ /* 0x000fe200078e0002 */
[----:B------:R-:W-:Y:S06]  /*0b60*/  BRA `(.L_x_1) ;  /* 0x00000000005c7947 */ /* 0x000fec0003800000 */
.L_x_12:
[----:B------:R-:W-:-:S13]  /*0b70*/  ISETP.GT.AND P0, PT, R7, 0x1c, PT ;  /* 0x0000001c0700780c */ /* 0x000fda0003f04270 */
[----:B------:R-:W-:Y:S05]  /*0b80*/  @P0 BRA `(.L_x_14) ;  /* 0x00000000002c0947 */ /* 0x000fea0003800000 */
[----:B------:R-:W-:-:S04]  /*0b90*/  MOV R8, 0xffffffe5 ;  /* 0xffffffe500087802 */ /* 0x000fc80000000f00 */
[----:B------:R-:W-:-:S05]  /*0ba0*/  VIADDMNMX.U32 R7, R7, R8, 0x2, PT ;  /* 0x0000000207077446 */ /* 0x000fca0003800008 */
[----:B------:R-:W-:-:S04]  /*0bb0*/  IMAD.SHL.U32 R7, R7, 0x4, RZ ;  /* 0x0000000407077824 */ /* 0x000fc800078e00ff */
[----:B------:R-:W0:Y:S02]  /*0bc0*/  LDC R8, c[0x2][R7+0x98] ;  /* 0x0080260007087b82 */ /* 0x000e240000000800 */
[----:B0-----:R-:W-:-:S04]  /*0bd0*/  SHF.R.S32.HI R9, RZ, 0x1f, R8 ;  /* 0x0000001fff097819 */ /* 0x001fc80000011408 */
.L_x_71:
[----:B------:R-:W-:Y:S05]  /*0be0*/  BRX R8 -0xbf0                               (*"BRANCH_TARGETS .L_x_72,.L_x_73,.L_x_1"*) ;  /* 0xfffffff408047949 */ /* 0x000fea000383ffff */
.L_x_73:
[----:B------:R-:W-:Y:S01]  /*0bf0*/  IMAD.WIDE.U32 R4, R0, 0x4, R2 ;  /* 0x0000000400047825 */ /* 0x000fe200078e0002 */
[----:B------:R-:W-:Y:S01]  /*0c00*/  MOV R6, 0xffffffff ;  /* 0xffffffff00067802 */ /* 0x000fe20000000f00 */
[----:B------:R-:W-:Y:S06]  /*0c10*/  BRA `(.L_x_1) ;  /* 0x0000000000307947 */ /* 0x000fec0003800000 */
.L_x_72:
[----:B------:R-:W-:Y:S01]  /*0c20*/  IMAD.WIDE.U32 R4, R0, 0x4, R2 ;  /* 0x0000000400047825 */ /* 0x000fe200078e0002 */
[----:B------:R-:W-:Y:S06]  /*0c30*/  BRA `(.L_x_1) ;  /* 0x0000000000287947 */ /* 0x000fec0003800000 */
.L_x_14:
[----:B------:R-:W-:-:S05]  /*0c40*/  IMAD.MOV.U32 R8, RZ, RZ, -0x1d ;  /* 0xffffffe3ff087424 */ /* 0x000fca00078e00ff */
[----:B------:R-:W-:-:S04]  /*0c50*/  VIADDMNMX.U32 R7, R7, R8, 0x2, PT ;  /* 0x0000000207077446 */ /* 0x000fc80003800008 */
[----:B------:R-:W-:-:S04]  /*0c60*/  SHF.L.U32 R7, R7, 0x2, RZ ;  /* 0x0000000207077819 */ /* 0x000fc800000006ff */
[----:B------:R-:W0:Y:S02]  /*0c70*/  LDC R8, c[0x2][R7+0xa4] ;  /* 0x0080290007087b82 */ /* 0x000e240000000800 */
[----:B0-----:R-:W-:-:S04]  /*0c80*/  SHF.R.S32.HI R9, RZ, 0x1f, R8 ;  /* 0x0000001fff097819 */ /* 0x001fc80000011408 */
.L_x_75:
[----:B------:R-:W-:Y:S05]  /*0c90*/  BRX R8 -0xca0                               (*"BRANCH_TARGETS .L_x_76,.L_x_77,.L_x_1"*) ;  /* 0xfffffff008d87949 */ /* 0x000fea000383ffff */
.L_x_77:
[----:B------:R-:W-:-:S04]  /*0ca0*/  IMAD.WIDE.U32 R4, R0, 0x4, R2 ;  /* 0x0000000400047825 */ /* 0x000fc800078e0002 */
[----:B------:R-:W-:Y:S01]  /*0cb0*/  IMAD.MOV.U32 R6, RZ, RZ, -0x1 ;  /* 0xffffffffff067424 */ /* 0x000fe200078e00ff */
[----:B------:R-:W-:Y:S06]  /*0cc0*/  BRA `(.L_x_1) ;  /* 0x0000000000047947 */ /* 0x000fec0003800000 */
.L_x_76:
[----:B------:R-:W-:-:S07]  /*0cd0*/  IMAD.WIDE.U32 R4, R0, 0x4, R2 ;  /* 0x0000000400047825 */ /* 0x000fce00078e0002 */
.L_x_1:
[----:B------:R-:W-:Y:S05]  /*0ce0*/  BSYNC.RECONVERGENT B0 ;  /* 0x0000000000007941 */ /* 0x000fea0003800200 */
.L_x_0:
[----:B------:R-:W2:Y:S02]  /*0cf0*/  LDG.E R3, desc[UR4][R4.64] ;  /* 0x0000000404037981 */ /* 0x000ea4000c1e1900 */
[----:B--2---:R-:W-:-:S05]  /*0d00*/  IADD3 R3, PT, PT, R3, R6, RZ ;  /* 0x0000000603037210 */ /* 0x004fca0007ffe0ff */
[----:B------:R-:W-:Y:S01]  /*0d10*/  STG.E desc[UR4][R4.64], R3 ;  /* 0x0000000304007986 */ /* 0x000fe2000c101904 */
[----:B------:R-:W-:Y:S05]  /*0d20*/  EXIT ;  /* 0x000000000000794d */ /* 0x000fea0003800000 */
.L_x_15:
[----:B------:R-:W-:-:S00]  /*0d30*/  BRA `(.L_x_15) ;  /* 0xfffffffc00fc7947 */ /* 0x000fc0000383ffff */
[----:B------:R-:W-:-:S00]  /*0d40*/  NOP ;  /* 0x0000000000007918 */ /* 0x000fc00000000000 */
        /* <DEDUP_REMOVED lines=11> */
.L_x_79:


//--------------------- .text._Z30cudaAlgorithmWithoutDivergencePiS_S_ --------------------------
	.section	.text._Z30cudaAlgorithmWithoutDivergencePiS_S_,"ax",@progbits
	.align	128
        .global         _Z30cudaAlgorithmWithoutDivergencePiS_S_
        .type           _Z30cudaAlgorithmWithoutDivergencePiS_S_,@function
        .size           _Z30cudaAlgorithmWithoutDivergencePiS_S_,(.L_x_80 - _Z30cudaAlgorithmWithoutDivergencePiS_S_)
        .other          _Z30cudaAlgorithmWithoutDivergencePiS_S_,@"STO_CUDA_ENTRY STV_DEFAULT"
_Z30cudaAlgorithmWithoutDivergencePiS_S_:
.text._Z30cudaAlgorithmWithoutDivergencePiS_S_:
        /* <DEDUP_REMOVED lines=12> */
[----:B------:R-:W3:Y:S01]  /*00c0*/  LDG.E R4, desc[UR4][R4.64] ;  /* 0x0000000404047981 */ /* 0x000ee2000c1e1900 */
[C---:B------:R-:W-:Y:S01]  /*00d0*/  LEA.HI R0, R9.reuse, R9, RZ, 0x1 ;  /* 0x0000000909007211 */ /* 0x040fe200078f08ff */
[----:B0-----:R-:W-:-:S03]  /*00e0*/  IMAD.WIDE R6, R9, 0x4, R6 ;  /* 0x0000000409067825 */ /* 0x001fc600078e0206 */
[----:B------:R-:W-:-:S04]  /*00f0*/  LOP3.LUT R0, R0, 0x7ffffffe, RZ, 0xc0, !PT ;  /* 0x7ffffffe00007812 */ /* 0x000fc800078ec0ff */
[----:B------:R-:W-:-:S04]  /*0100*/  IADD3 R0, PT, PT, R9, -R0, RZ ;  /* 0x8000000009007210 */ /* 0x000fc80007ffe0ff */
[----:B--2---:R-:W-:-:S04]  /*0110*/  LEA R0, R0, R3, 0x1 ;  /* 0x0000000300007211 */ /* 0x004fc800078e08ff */
[----:B------:R-:W-:-:S04]  /*0120*/  IADD3 R11, PT, PT, R0, -0x1, RZ ;  /* 0xffffffff000b7810 */ /* 0x000fc80007ffe0ff */
[----:B---3--:R-:W-:-:S05]  /*0130*/  LOP3.LUT R11, R11, R4, RZ, 0x3c, !PT ;  /* 0x000000040b0b7212 */ /* 0x008fca00078e3cff */
[----:B------:R-:W-:Y:S01]  /*0140*/  STG.E desc[UR4][R6.64], R11 ;  /* 0x0000000b06007986 */ /* 0x000fe2000c101904 */
[----:B------:R-:W-:Y:S05]  /*0150*/  EXIT ;  /* 0x000000000000794d */ /* 0x000fea0003800000 */
.L_x_16:
        /* <DEDUP_REMOVED lines=10> */
.L_x_80:


//--------------------- .text._Z7cudaModPiS_S_    --------------------------
	.section	.text._Z7cudaModPiS_S_,"ax",@progbits
	.align	128
        .global         _Z7cudaModPiS_S_
        .type           _Z7cudaModPiS_S_,@function
        .size           _Z7cudaModPiS_S_,(.L_x_81 - _Z7cudaModPiS_S_)
        .other          _Z7cudaModPiS_S_,@"STO_CUDA_ENTRY STV_DEFAULT"
_Z7cudaModPiS_S_:
.text._Z7cudaModPiS_S_:
[----:B------:R-:W-:Y:S01]  /*0000*/  LDC R1, c[0x0][0x37c] ;  /* 0x0000df00ff017b82 */ /* 0x000fe20000000800 */
[----:B------:R-:W0:Y:S07]  /*0010*/  S2R R5, SR_TID.X ;  /* 0x0000000000057919 */ /* 0x000e2e0000002100 */
[----:B------:R-:W0:Y:S01]  /*0020*/  S2UR UR6, SR_CTAID.X ;  /* 0x00000000000679c3 */ /* 0x000e220000002500 */
[----:B------:R-:W1:Y:S07]  /*0030*/  LDCU.64 UR4, c[0x0][0x358] ;  /* 0x00006b00ff0477ac */ /* 0x000e6e0008000a00 */
[----:B------:R-:W0:Y:S08]  /*0040*/  LDC R0, c[0x0][0x360] ;  /* 0x0000d800ff007b82 */ /* 0x000e300000000800 */
[----:B------:R-:W2:Y:S01]  /*0050*/  LDC.64 R2, c[0x0][0x388] ;  /* 0x0000e200ff027b82 */ /* 0x000ea20000000a00 */
[----:B0-----:R-:W-:-:S07]  /*0060*/  IMAD R0, R0, UR6, R5 ;  /* 0x0000000600007c24 */ /* 0x001fce000f8e0205 */
[----:B------:R-:W0:Y:S01]  /*0070*/  LDC.64 R4, c[0x0][0x380] ;  /* 0x0000e000ff047b82 */ /* 0x000e220000000a00 */
[----:B--2---:R-:W-:-:S06]  /*0080*/  IMAD.WIDE R2, R0, 0x4, R2 ;  /* 0x0000000400027825 */ /* 0x004fcc00078e0202 */
[----:B-1----:R-:W2:Y:S01]  /*0090*/  LDG.E R2, desc[UR4][R2.64] ;  /* 0x0000000402027981 */ /* 0x002ea2000c1e1900 */
[----:B0-----:R-:W-:-:S05]  /*00a0*/  IMAD.WIDE R4, R0, 0x4, R4 ;  /* 0x0000000400047825 */ /* 0x001fca00078e0204 */
[----:B------:R0:W3:Y:S01]  /*00b0*/  LDG.E R8, desc[UR4][R4.64] ;  /* 0x0000000404087981 */ /* 0x0000e2000c1e1900 */
[-C--:B--2---:R-:W-:Y:S02]  /*00c0*/  IABS R10, R2.reuse ;  /* 0x00000002000a7213 */ /* 0x084fe40000000000 */
[----:B0-----:R-:W-:Y:S02]  /*00d0*/  IABS R5, R2 ;  /* 0x0000000200057213 */ /* 0x001fe40000000000 */
[----:B------:R-:W0:Y:S01]  /*00e0*/  I2F.RP R9, R10 ;  /* 0x0000000a00097306 */ /* 0x000e220000209400 */
[----:B---3--:R-:W-:-:S07]  /*00f0*/  IABS R4, R8 ;  /* 0x0000000800047213 */ /* 0x008fce0000000000 */
[----:B0-----:R-:W0:Y:S01]  /*0100*/  MUFU.RCP R9, R9 ;  /* 0x0000000900097308 */ /* 0x001e220000001000 */
[----:B------:R-:W-:Y:S02]  /*0110*/  ISETP.GE.AND P2, PT, R8, RZ, PT ;  /* 0x000000ff0800720c */ /* 0x000fe40003f46270 */
[----:B0-----:R-:W-:-:S05]  /*0120*/  IADD3 R6, PT, PT, R9, 0xffffffe, RZ ;  /* 0x0ffffffe09067810 */ /* 0x001fca0007ffe0ff */
[----:B------:R0:W1:Y:S02]  /*0130*/  F2I.FTZ.U32.TRUNC.NTZ R7, R6 ;  /* 0x0000000600077305 */ /* 0x000064000021f000 */
[----:B0-----:R-:W-:Y:S01]  /*0140*/  IMAD.MOV.U32 R6, RZ, RZ, RZ ;  /* 0x000000ffff067224 */ /* 0x001fe200078e00ff */
[----:B-1----:R-:W-:-:S05]  /*0150*/  IADD3 R3, PT, PT, RZ, -R7, RZ ;  /* 0x80000007ff037210 */ /* 0x002fca0007ffe0ff */
[----:B------:R-:W-:-:S04]  /*0160*/  IMAD R3, R3, R10, RZ ;  /* 0x0000000a03037224 */ /* 0x000fc800078e02ff */
[----:B------:R-:W-:Y:S01]  /*0170*/  IMAD.HI.U32 R7, R7, R3, R6 ;  /* 0x0000000307077227 */ /* 0x000fe200078e0006 */
[----:B------:R-:W-:-:S05]  /*0180*/  IADD3 R3, PT, PT, RZ, -R5, RZ ;  /* 0x80000005ff037210 */ /* 0x000fca0007ffe0ff */
[----:B------:R-:W-:-:S04]  /*0190*/  IMAD.HI.U32 R7, R7, R4, RZ ;  /* 0x0000000407077227 */ /* 0x000fc800078e00ff */
[----:B------:R-:W-:Y:S02]  /*01a0*/  IMAD R7, R7, R3, R4 ;  /* 0x0000000307077224 */ /* 0x000fe400078e0204 */
[----:B------:R-:W0:Y:S03]  /*01b0*/  LDC.64 R4, c[0x0][0x390] ;  /* 0x0000e400ff047b82 */ /* 0x000e260000000a00 */
[----:B------:R-:W-:-:S13]  /*01c0*/  ISETP.GT.U32.AND P0, PT, R10, R7, PT ;  /* 0x000000070a00720c */ /* 0x000fda0003f04070 */
[----:B------:R-:W-:Y:S01]  /*01d0*/  @!P0 IMAD.IADD R7, R7, 0x1, -R10 ;  /* 0x0000000107078824 */ /* 0x000fe200078e0a0a */
[----:B------:R-:W-:-:S04]  /*01e0*/  ISETP.NE.AND P0, PT, R2, RZ, PT ;  /* 0x000000ff0200720c */ /* 0x000fc80003f05270 */
[----:B------:R-:W-:Y:S01]  /*01f0*/  ISETP.GT.U32.AND P1, PT, R10, R7, PT ;  /* 0x000000070a00720c */ /* 0x000fe20003f24070 */
[----:B0-----:R-:W-:-:S12]  /*0200*/  IMAD.WIDE R4, R0, 0x4, R4 ;  /* 0x0000000400047825 */ /* 0x001fd800078e0204 */
[----:B------:R-:W-:-:S05]  /*0210*/  @!P1 IADD3 R7, PT, PT, R7, -R10, RZ ;  /* 0x8000000a07079210 */ /* 0x000fca0007ffe0ff */
[----:B------:R-:W-:Y:S01]  /*0220*/  @!P2 IMAD.MOV R7, RZ, RZ, -R7 ;  /* 0x000000ffff07a224 */ /* 0x000fe200078e0a07 */
[----:B------:R-:W-:-:S05]  /*0230*/  @!P0 LOP3.LUT R7, RZ, R2, RZ, 0x33, !PT ;  /* 0x00000002ff078212 */ /* 0x000fca00078e33ff */
[----:B------:R-:W-:Y:S01]  /*0240*/  STG.E desc[UR4][R4.64], R7 ;  /* 0x0000000704007986 */ /* 0x000fe2000c101904 */
[----:B------:R-:W-:Y:S05]  /*0250*/  EXIT ;  /* 0x000000000000794d */ /* 0x000fea0003800000 */
.L_x_17:
        /* <DEDUP_REMOVED lines=10> */
.L_x_81:


//--------------------- .text._Z8cudaMultPiS_S_   --------------------------
	.section	.text._Z8cudaMultPiS_S_,"ax",@progbits
	.align	128
        .global         _Z8cudaMultPiS_S_
        .type           _Z8cudaMultPiS_S_,@function
        .size           _Z8cudaMultPiS_S_,(.L_x_82 - _Z8cudaMultPiS_S_)
        .other          _Z8cudaMultPiS_S_,@"STO_CUDA_ENTRY STV_DEFAULT"
_Z8cudaMultPiS_S_:
.text._Z8cudaMultPiS_S_:
        /* <DEDUP_REMOVED lines=13> */
[----:B0-----:R-:W-:-:S04]  /*00d0*/  IMAD.WIDE R6, R9, 0x4, R6 ;  /* 0x0000000409067825 */ /* 0x001fc800078e0206 */
[----:B--2---:R-:W-:-:S05]  /*00e0*/  IMAD R9, R2, R5, RZ ;  /* 0x0000000502097224 */ /* 0x004fca00078e02ff */
[----:B------:R-:W-:Y:S01]  /*00f0*/  STG.E desc[UR4][R6.64], R9 ;  /* 0x0000000906007986 */ /* 0x000fe2000c101904 */
[----:B------:R-:W-:Y:S05]  /*0100*/  EXIT ;  /* 0x000000000000794d */ /* 0x000fea0003800000 */
.L_x_18:
        /* <DEDUP_REMOVED lines=15> */
.L_x_82:


//--------------------- .text._Z7cudaSubPiS_S_    --------------------------
	.section	.text._Z7cudaSubPiS_S_,"ax",@progbits
	.align	128
        .global         _Z7cudaSubPiS_S_
        .type           _Z7cudaSubPiS_S_,@function
        .size           _Z7cudaSubPiS_S_,(.L_x_83 - _Z7cudaSubPiS_S_)
        .other          _Z7cudaSubPiS_S_,@"STO_CUDA_ENTRY STV_DEFAULT"
_Z7cudaSubPiS_S_:
.text._Z7cudaSubPiS_S_:
        /* <DEDUP_REMOVED lines=13> */
[----:B0-----:R-:W-:Y:S01]  /*00d0*/  IMAD.WIDE R6, R9, 0x4, R6 ;  /* 0x0000000409067825 */ /* 0x001fe200078e0206 */
[----:B--2---:R-:W-:-:S05]  /*00e0*/  IADD3 R9, PT, PT, R2, -R5, RZ ;  /* 0x8000000502097210 */ /* 0x004fca0007ffe0ff */
[----:B------:R-:W-:Y:S01]  /*00f0*/  STG.E desc[UR4][R6.64], R9 ;  /* 0x0000000906007986 */ /* 0x000fe2000c101904 */
[----:B------:R-:W-:Y:S05]  /*0100*/  EXIT ;  /* 0x000000000000794d */ /* 0x000fea0003800000 */
.L_x_19:
        /* <DEDUP_REMOVED lines=15> */
.L_x_83:


//--------------------- .text._Z7cudaAddPiS_S_    --------------------------
	.section	.text._Z7cudaAddPiS_S_,"ax",@progbits
	.align	128
        .global         _Z7cudaAddPiS_S_
        .type           _Z7cudaAddPiS_S_,@function
        .size           _Z7cudaAddPiS_S_,(.L_x_84 - _Z7cudaAddPiS_S_)
        .other          _Z7cudaAddPiS_S_,@"STO_CUDA_ENTRY STV_DEFAULT"
_Z7cudaAddPiS_S_:
.text._Z7cudaAddPiS_S_:
        /* <DEDUP_REMOVED lines=14> */
[----:B--2---:R-:W-:-:S05]  /*00e0*/  IADD3 R9, PT, PT, R2, R5, RZ ;  /* 0x0000000502097210 */ /* 0x004fca0007ffe0ff */
[----:B------:R-:W-:Y:S01]  /*00f0*/  STG.E desc[UR4][R6.64], R9 ;  /* 0x0000000906007986 */ /* 0x000fe2000c101904 */
[----:B------:R-:W-:Y:S05]  /*0100*/  EXIT ;  /* 0x000000000000794d */ /* 0x000fea0003800000 */
.L_x_20:
        /* <DEDUP_REMOVED lines=15> */
.L_x_84:


//--------------------- .nv.shared.reserved.0     --------------------------
	.section	.nv.shared.reserved.0,"aw",@nobits
	.weak		__nv_reservedSMEM_offset_0_alias
	.size		__nv_reservedSMEM_offset_0_alias, 0, 64
	.other		__nv_reservedSMEM_offset_0_alias,@"STO_CUDA_RESERVED_SHARED STV_DEFAULT"
__nv_reservedSMEM_offset_0_alias:
	.zero		0
	.zero		64


//--------------------- .nv.constant0._Z27cudaAlgorithmWithDivergencePiS_S_ --------------------------
	.section	.nv.constant0._Z27cudaAlgorithmWithDivergencePiS_S_,"a",@progbits
	.sectionflags	@""
	.align	4
.nv.constant0._Z27cudaAlgorithmWithDivergencePiS_S_:
	.zero		920


//--------------------- .nv.constant0._Z30cudaAlgorithmWithoutDivergencePiS_S_ --------------------------
	.section	.nv.constant0._Z30cudaAlgorithmWithoutDivergencePiS_S_,"a",@progbits
	.sectionflags	@""
	.align	4
.nv.constant0._Z30cudaAlgorithmWithoutDivergencePiS_S_:
	.zero		920


//--------------------- .nv.constant0._Z7cudaModPiS_S_ --------------------------
	.section	.nv.constant0._Z7cudaModPiS_S_,"a",@progbits
	.sectionflags	@""
	.align	4
.nv.constant0._Z7cudaModPiS_S_:
	.zero		920


//--------------------- .nv.constant0._Z8cudaMultPiS_S_ --------------------------
	.section	.nv.constant0._Z8cudaMultPiS_S_,"a",@progbits
	.sectionflags	@""
	.align	4
.nv.constant0._Z8cudaMultPiS_S_:
	.zero		920


//--------------------- .nv.constant0._Z7cudaSubPiS_S_ --------------------------
	.section	.nv.constant0._Z7cudaSubPiS_S_,"a",@progbits
	.sectionflags	@""
	.align	4
.nv.constant0._Z7cudaSubPiS_S_:
	.zero		920


//--------------------- .nv.constant0._Z7cudaAddPiS_S_ --------------------------
	.section	.nv.constant0._Z7cudaAddPiS_S_,"a",@progbits
	.sectionflags	@""
	.align	4
.nv.constant0._Z7cudaAddPiS_S_:
	.zero		920


//--------------------- SYMBOLS --------------------------

	.type		.nv.reservedSmem.offset0,@object
	.size		.nv.reservedSmem.offset0,0x4
